def gluon_tcgen05(
    a_ptr,
    b_ptr,
    c_ptr,
    M,
    N,
    K,
    stride_am,
    stride_bk,
    stride_cm,
    BLOCK_M: gl.constexpr,
    BLOCK_N: gl.constexpr,
    BLOCK_K: gl.constexpr,
    DTYPE: gl.constexpr,
    A_LAYOUT: gl.constexpr,
    B_LAYOUT: gl.constexpr,
    C_LAYOUT: gl.constexpr,
    B_SHAPE: gl.constexpr,
    TMEM_LAYOUT: gl.constexpr,
    TMEM_REG: gl.constexpr,
    TRANS_B: gl.constexpr,
    NUM_BUFFERS: gl.constexpr,
):
    a_desc = tma.make_tensor_descriptor(
        a_ptr, [M, K], [stride_am, 1], [BLOCK_M, BLOCK_K], A_LAYOUT
    )
    b_desc = tma.make_tensor_descriptor(
        b_ptr,
        [N, K] if TRANS_B else [K, N],
        [stride_bk, 1],
        B_SHAPE,
        B_LAYOUT,
    )
    c_desc = tma.make_tensor_descriptor(
        c_ptr, [M, N], [stride_cm, 1], [BLOCK_M, BLOCK_N], C_LAYOUT
    )

    a_bufs = gl.allocate_shared_memory(
        DTYPE, [NUM_BUFFERS, BLOCK_M, BLOCK_K], A_LAYOUT
    )
    b_bufs = gl.allocate_shared_memory(DTYPE, [NUM_BUFFERS] + B_SHAPE, B_LAYOUT)

    pid_m = gl.program_id(0)
    pid_n = gl.program_id(1)
    off_m = pid_m * BLOCK_M
    off_n = pid_n * BLOCK_N

    tma_bars = gl.allocate_shared_memory(
        gl.int64, [NUM_BUFFERS, 1], mbarrier.MBarrierLayout()
    )
    mma_bars = gl.allocate_shared_memory(
        gl.int64, [NUM_BUFFERS, 1], mbarrier.MBarrierLayout()
    )
    for i in gl.static_range(NUM_BUFFERS):
        mbarrier.init(tma_bars.index(i), count=1)
        mbarrier.init(mma_bars.index(i), count=1)

    acc_tmem = allocate_tensor_memory(gl.float32, [BLOCK_M, BLOCK_N], TMEM_LAYOUT)
    idx = 0
    phase = 0
    use_acc = False
    for k in range(0, K, BLOCK_K):
        a = a_bufs.index(idx)
        b = b_bufs.index(idx)
        tma_bar = tma_bars.index(idx)
        mma_bar = mma_bars.index(idx)
        mbarrier.expect(
            tma_bar, a_desc.block_type.nbytes + b_desc.block_type.nbytes
        )
        tma.async_copy_global_to_shared(a_desc, [off_m, k], tma_bar, a)
        tma.async_copy_global_to_shared(
            b_desc, [off_n, k] if TRANS_B else [k, off_n], tma_bar, b
        )
        mbarrier.wait(tma_bar, phase=phase)

        if TRANS_B:
            b = b.permute((1, 0))
        tcgen05_mma(a, b, acc_tmem, use_acc=use_acc)
        tcgen05_commit(mma_bar)
        mbarrier.wait(mma_bar, phase=phase)
        use_acc = True

        idx += 1
        if idx == NUM_BUFFERS:
            idx = 0
            phase ^= 1

    for i in gl.static_range(NUM_BUFFERS):
        mbarrier.invalidate(tma_bars.index(i))
        mbarrier.invalidate(mma_bars.index(i))

    acc = acc_tmem.load(TMEM_REG)
    c_smem = gl.allocate_shared_memory(DTYPE, [BLOCK_M, BLOCK_N], C_LAYOUT)
    c_smem.store(acc.to(DTYPE))
    fence_async_shared()
    tma.async_copy_shared_to_global(c_desc, [off_m, off_n], c_smem)
    tma.store_wait(pendings=0)

# config = {"BLOCK_K": 128, "BLOCK_M": 64, "BLOCK_N": 256, "arch": "sm_100", "dtype": "fp8e4m3", "num_buffers": 4, "num_warps": 8, "trans_b": 0}
# arch = sm_100


// ===== COMPILED SASS (sm_100a) =====

	.target	sm_100a

	.elftype	@"ET_EXEC"


//--------------------- .note.nv.tkinfo           --------------------------
	.section	.note.nv.tkinfo,"",@"SHT_NOTE"
	.sectionflags	@"SHF_NOTE_NV_TKINFO"
	.tkinfo
        /*0018*/ 	.word	0x00000081
        /*0030*/ 	.string	""
        /*0030*/ 	.string	"ptxas-blackwell"
        /*0030*/ 	.string	"Cuda compilation tools, release 12.9, V12.9.86"
        /*0030*/ 	.string	"Build cuda_12.9.r12.9/compiler.36037853_0"
        /*0030*/ 	.string	"-v  -suppress-debug-info  -lineinfo  -arch sm_100a "



//--------------------- .note.nv.cuver            --------------------------
	.section	.note.nv.cuver,"",@"SHT_NOTE"
	.sectionflags	@"SHF_NOTE_NV_CUVER"
        /*0018*/ 	.short	0x0001
        /*001a*/ 	.short	0x0064
        /*001c*/ 	.short	0x0001
        /*001e*/ 	.short	0x0000
        /*0020*/ 	.short	0x0001
        /*0022*/ 	.short	0x0000


//--------------------- .nv.info                  --------------------------
	.section	.nv.info,"",@"SHT_CUDA_INFO"
	.align	4


	//----- nvinfo : EIATTR_REGCOUNT
	.align		4
        /*0000*/ 	.byte	0x04, 0x2f
        /*0002*/ 	.short	(.L_4 - .L_3)
	.align		4
.L_3:
        /*0004*/ 	.word	index@(gluon_tcgen05)
        /*0008*/ 	.word	0x00000047


	//----- nvinfo : EIATTR_FRAME_SIZE
	.align		4
.L_4:
        /*000c*/ 	.byte	0x04, 0x11
        /*000e*/ 	.short	(.L_6 - .L_5)
	.align		4
.L_5:
        /*0010*/ 	.word	index@($__internal_2_$__cuda_sm10x_tcgen05_guardrail_trap_unallocated_columns_being_dealloced)
        /*0014*/ 	.word	0x00000000


	//----- nvinfo : EIATTR_FRAME_SIZE
	.align		4
.L_6:
        /*0018*/ 	.byte	0x04, 0x11
        /*001a*/ 	.short	(.L_8 - .L_7)
	.align		4
.L_7:
        /*001c*/ 	.word	index@($__internal_1_$__cuda_sm10x_tcgen05_guardrail_trap_phase_invalid_during_alloc)
        /*0020*/ 	.word	0x00000000


	//----- nvinfo : EIATTR_FRAME_SIZE
	.align		4
.L_8:
        /*0024*/ 	.byte	0x04, 0x11
        /*0026*/ 	.short	(.L_10 - .L_9)
	.align		4
.L_9:
        /*0028*/ 	.word	index@($__internal_0_$__cuda_sm10x_tcgen05_guardrail_trap_col_being_dealloced_not_returned_by_alloc)
        /*002c*/ 	.word	0x00000000


	//----- nvinfo : EIATTR_FRAME_SIZE
	.align		4
.L_10:
        /*0030*/ 	.byte	0x04, 0x11
        /*0032*/ 	.short	(.L_12 - .L_11)
	.align		4
.L_11:
        /*0034*/ 	.word	index@(gluon_tcgen05)
        /*0038*/ 	.word	0x00000000


	//----- nvinfo : EIATTR_MIN_STACK_SIZE
	.align		4
.L_12:
        /*003c*/ 	.byte	0x04, 0x12
        /*003e*/ 	.short	(.L_14 - .L_13)
	.align		4
.L_13:
        /*0040*/ 	.word	index@(gluon_tcgen05)
        /*0044*/ 	.word	0x00000000
.L_14:


//--------------------- .nv.info.gluon_tcgen05    --------------------------
	.section	.nv.info.gluon_tcgen05,"",@"SHT_CUDA_INFO"
	.sectionflags	@""
	.align	4


	//----- nvinfo : EIATTR_CUDA_API_VERSION
	.align		4
        /*0000*/ 	.byte	0x04, 0x37
        /*0002*/ 	.short	(.L_16 - .L_15)
.L_15:
        /*0004*/ 	.word	0x00000081


	//----- nvinfo : EIATTR_KPARAM_INFO
	.align		4
.L_16:
        /*0008*/ 	.byte	0x04, 0x17
        /*000a*/ 	.short	(.L_18 - .L_17)
.L_17:
        /*000c*/ 	.word	0x00000000
        /*0010*/ 	.short	0x000a
        /*0012*/ 	.short	0x0048
        /*0014*/ 	.byte	0x00, 0xf4, 0x21, 0x00


	//----- nvinfo : EIATTR_KPARAM_INFO
	.align		4
.L_18:
        /*0018*/ 	.byte	0x04, 0x17
        /*001a*/ 	.short	(.L_20 - .L_19)
.L_19:
        /*001c*/ 	.word	0x00000000
        /*0020*/ 	.short	0x0009
        /*0022*/ 	.short	0x0040
        /*0024*/ 	.byte	0x00, 0xf4, 0x21, 0x00


	//----- nvinfo : EIATTR_KPARAM_INFO
	.align		4
.L_20:
        /*0028*/ 	.byte	0x04, 0x17
        /*002a*/ 	.short	(.L_22 - .L_21)
.L_21:
        /*002c*/ 	.word	0x00000000
        /*0030*/ 	.short	0x0008
        /*0032*/ 	.short	0x0038
        /*0034*/ 	.byte	0x00, 0xf0, 0x21, 0x00


	//----- nvinfo : EIATTR_KPARAM_INFO
	.align		4
.L_22:
        /*0038*/ 	.byte	0x04, 0x17
        /*003a*/ 	.short	(.L_24 - .L_23)
.L_23:
        /*003c*/ 	.word	0x00000000
        /*0040*/ 	.short	0x0007
        /*0042*/ 	.short	0x0030
        /*0044*/ 	.byte	0x00, 0xf0, 0x21, 0x00


	//----- nvinfo : EIATTR_KPARAM_INFO
	.align		4
.L_24:
        /*0048*/ 	.byte	0x04, 0x17
        /*004a*/ 	.short	(.L_26 - .L_25)
.L_25:
        /*004c*/ 	.word	0x00000000
        /*0050*/ 	.short	0x0006
        /*0052*/ 	.short	0x0028
        /*0054*/ 	.byte	0x00, 0xf0, 0x21, 0x00


	//----- nvinfo : EIATTR_KPARAM_INFO
	.align		4
.L_26:
        /*0058*/ 	.byte	0x04, 0x17
        /*005a*/ 	.short	(.L_28 - .L_27)
.L_27:
        /*005c*/ 	.word	0x00000000
        /*0060*/ 	.short	0x0005
        /*0062*/ 	.short	0x0020
        /*0064*/ 	.byte	0x00, 0xf0, 0x11, 0x00


	//----- nvinfo : EIATTR_KPARAM_INFO
	.align		4
.L_28:
        /*0068*/ 	.byte	0x04, 0x17
        /*006a*/ 	.short	(.L_30 - .L_29)
.L_29:
        /*006c*/ 	.word	0x00000000
        /*0070*/ 	.short	0x0004
        /*0072*/ 	.short	0x001c
        /*0074*/ 	.byte	0x00, 0xf0, 0x11, 0x00


	//----- nvinfo : EIATTR_KPARAM_INFO
	.align		4
.L_30:
        /*0078*/ 	.byte	0x04, 0x17
        /*007a*/ 	.short	(.L_32 - .L_31)
.L_31:
        /*007c*/ 	.word	0x00000000
        /*0080*/ 	.short	0x0003
        /*0082*/ 	.short	0x0018
        /*0084*/ 	.byte	0x00, 0xf0, 0x11, 0x00


	//----- nvinfo : EIATTR_KPARAM_INFO
	.align		4
.L_32:
        /*0088*/ 	.byte	0x04, 0x17
        /*008a*/ 	.short	(.L_34 - .L_33)
.L_33:
        /*008c*/ 	.word	0x00000000
        /*0090*/ 	.short	0x0002
        /*0092*/ 	.short	0x0010
        /*0094*/ 	.byte	0x00, 0xf4, 0x21, 0x00


	//----- nvinfo : EIATTR_KPARAM_INFO
	.align		4
.L_34:
        /*0098*/ 	.byte	0x04, 0x17
        /*009a*/ 	.short	(.L_36 - .L_35)
.L_35:
        /*009c*/ 	.word	0x00000000
        /*00a0*/ 	.short	0x0001
        /*00a2*/ 	.short	0x0008
        /*00a4*/ 	.byte	0x00, 0xf4, 0x21, 0x00


	//----- nvinfo : EIATTR_KPARAM_INFO
	.align		4
.L_36:
        /*00a8*/ 	.byte	0x04, 0x17
        /*00aa*/ 	.short	(.L_38 - .L_37)
.L_37:
        /*00ac*/ 	.word	0x00000000
        /*00b0*/ 	.short	0x0000
        /*00b2*/ 	.short	0x0000
        /*00b4*/ 	.byte	0x00, 0xf4, 0x21, 0x00


	//----- nvinfo : EIATTR_AT_ENTRY_FRAGMENTS
	.align		4
.L_38:
        /*00b8*/ 	.byte	0x04, 0x4f
        /*00ba*/ 	.short	(.L_40 - .L_39)


	//   ....[0]....
.L_39:
        /*00bc*/ 	.word	0x00000004


	//----- nvinfo : EIATTR_RESERVED_SMEM_USED
	.align		4
.L_40:
        /*00c0*/ 	.byte	0x01, 0x41
	.zero		2


	//----- nvinfo : EIATTR_SPARSE_MMA_MASK
	.align		4
        /*00c4*/ 	.byte	0x03, 0x50
        /*00c6*/ 	.short	0x0000


	//----- nvinfo : EIATTR_TCGEN05_1CTA_USED
	.align		4
        /*00c8*/ 	.byte	0x01, 0x51
	.zero		2


	//----- nvinfo : EIATTR_MAXREG_COUNT
	.align		4
        /*00cc*/ 	.byte	0x03, 0x1b
        /*00ce*/ 	.short	0x00ff


	//----- nvinfo : EIATTR_NUM_BARRIERS
	.align		4
        /*00d0*/ 	.byte	0x02, 0x4c
        /*00d2*/ 	.byte	0x01
	.zero		1


	//----- nvinfo : EIATTR_INT_WARP_WIDE_INSTR_OFFSETS
	.align		4
        /*00d4*/ 	.byte	0x04, 0x31
        /*00d6*/ 	.short	(.L_42 - .L_41)


	//   ....[0]....
.L_41:
        /*00d8*/ 	.word	0x00001620


	//   ....[1]....
        /*00dc*/ 	.word	0x00001640


	//   ....[2]....
        /*00e0*/ 	.word	0x000016c0


	//   ....[3]....
        /*00e4*/ 	.word	0x00001ab0


	//   ....[4]....
        /*00e8*/ 	.word	0x00001ac0


	//   ....[5]....
        /*00ec*/ 	.word	0x00001b20


	//   ....[6]....
        /*00f0*/ 	.word	0x00001b30


	//   ....[7]....
        /*00f4*/ 	.word	0x00001e10


	//   ....[8]....
        /*00f8*/ 	.word	0x00001e20


	//   ....[9]....
        /*00fc*/ 	.word	0x00001fb0


	//   ....[10]....
        /*0100*/ 	.word	0x00001fe0


	//   ....[11]....
        /*0104*/ 	.word	0x00002000


	//   ....[12]....
        /*0108*/ 	.word	0x00002040


	//   ....[13]....
        /*010c*/ 	.word	0x00002350


	//   ....[14]....
        /*0110*/ 	.word	0x00002360


	//   ....[15]....
        /*0114*/ 	.word	0x00002740


	//   ....[16]....
        /*0118*/ 	.word	0x00002750


	//   ....[17]....
        /*011c*/ 	.word	0x00002bc0


	//   ....[18]....
        /*0120*/ 	.word	0x00002c10


	//----- nvinfo : EIATTR_COOP_GROUP_MASK_REGIDS
	.align		4
.L_42:
        /*0124*/ 	.byte	0x04, 0x29
        /*0126*/ 	.short	(.L_44 - .L_43)


	//   ....[0]....
.L_43:
        /*0128*/ 	.word	0xffffffff


	//   ....[1]....
        /*012c*/ 	.word	0xffffffff


	//   ....[2]....
        /*0130*/ 	.word	0xffffffff


	//   ....[3]....
        /*0134*/ 	.word	0xffffffff


	//   ....[4]....
        /*0138*/ 	.word	0xffffffff


	//   ....[5]....
        /*013c*/ 	.word	0xffffffff


	//   ....[6]....
        /*0140*/ 	.word	0xffffffff


	//   ....[7]....
        /*0144*/ 	.word	0xffffffff


	//   ....[8]....
        /*0148*/ 	.word	0xffffffff


	//   ....[9]....
        /*014c*/ 	.word	0xffffffff


	//----- nvinfo : EIATTR_COOP_GROUP_INSTR_OFFSETS
	.align		4
.L_44:
        /*0150*/ 	.byte	0x04, 0x28
        /*0152*/ 	.short	(.L_46 - .L_45)


	//   ....[0]....
.L_45:
        /*0154*/ 	.word	0x00000050


	//   ....[1]....
        /*0158*/ 	.word	0x00000310


	//   ....[2]....
        /*015c*/ 	.word	0x000004f0


	//   ....[3]....
        /*0160*/ 	.word	0x000009a0


	//   ....[4]....
        /*0164*/ 	.word	0x00000ae0


	//   ....[5]....
        /*0168*/ 	.word	0x00000f50


	//   ....[6]....
        /*016c*/ 	.word	0x00001090


	//   ....[7]....
        /*0170*/ 	.word	0x000014e0


	//   ....[8]....
        /*0174*/ 	.word	0x00002a50


	//   ....[9]....
        /*0178*/ 	.word	0x00002cc0


	//----- nvinfo : EIATTR_VRC_CTA_INIT_COUNT
	.align		4
.L_46:
        /*017c*/ 	.byte	0x02, 0x4a
        /*017e*/ 	.byte	0x80
	.zero		1


	//----- nvinfo : EIATTR_MBARRIER_INSTR_OFFSETS
	.align		4
        /*0180*/ 	.byte	0x04, 0x39
        /*0182*/ 	.short	(.L_48 - .L_47)


	//   ....[0]....
.L_47:
        /*0184*/ 	.word	0x000016e0
        /*0188*/ 	.word	0x000000ff
        /*018c*/ 	.word	0x00028000
        /*0190*/ 	.short	0x0100
        /*0192*/ 	.byte	0x08
	.zero		1


	//   ....[1]....
        /*0194*/ 	.word	0x000016f0
        /*0198*/ 	.word	0x000000ff
        /*019c*/ 	.word	0x00028020
        /*01a0*/ 	.short	0x0100
        /*01a2*/ 	.byte	0x08
	.zero		1


	//   ....[2]....
        /*01a4*/ 	.word	0x000017a0
        /*01a8*/ 	.word	0x000000ff
        /*01ac*/ 	.word	0x00028008
        /*01b0*/ 	.short	0x0100
        /*01b2*/ 	.byte	0x08
	.zero		1


	//   ....[3]....
        /*01b4*/ 	.word	0x000017b0
        /*01b8*/ 	.word	0x000000ff
        /*01bc*/ 	.word	0x00028028
        /*01c0*/ 	.short	0x0100
        /*01c2*/ 	.byte	0x08
	.zero		1


	//   ....[4]....
        /*01c4*/ 	.word	0x00001890
        /*01c8*/ 	.word	0x000000ff
        /*01cc*/ 	.word	0x00028010
        /*01d0*/ 	.short	0x0100
        /*01d2*/ 	.byte	0x08
	.zero		1


	//   ....[5]....
        /*01d4*/ 	.word	0x000018a0
        /*01d8*/ 	.word	0x000000ff
        /*01dc*/ 	.word	0x00028030
        /*01e0*/ 	.short	0x0100
        /*01e2*/ 	.byte	0x08
	.zero		1


	//   ....[6]....
        /*01e4*/ 	.word	0x000019b0
        /*01e8*/ 	.word	0x000000ff
        /*01ec*/ 	.word	0x00028018
        /*01f0*/ 	.short	0x0100
        /*01f2*/ 	.byte	0x08
	.zero		1


	//   ....[7]....
        /*01f4*/ 	.word	0x000019c0
        /*01f8*/ 	.word	0x000000ff
        /*01fc*/ 	.word	0x00028038
        /*0200*/ 	.short	0x0100
        /*0202*/ 	.byte	0x08
	.zero		1


	//   ....[8]....
        /*0204*/ 	.word	0x00001bc0
        /*0208*/ 	.word	0x000000ff
        /*020c*/ 	.word	0x00028000
        /*0210*/ 	.short	0x010a
        /*0212*/ 	.byte	0x08
	.zero		1


	//   ....[9]....
        /*0214*/ 	.word	0x00001e70
        /*0218*/ 	.word	0x000000ff
        /*021c*/ 	.word	0x00028020
        /*0220*/ 	.short	0x010a
        /*0222*/ 	.byte	0x08
	.zero		1


	//   ....[10]....
        /*0224*/ 	.word	0x000020c0
        /*0228*/ 	.word	0x000000ff
        /*022c*/ 	.word	0x00028000
        /*0230*/ 	.short	0x010a
        /*0232*/ 	.byte	0x11
	.zero		1


	//   ....[11]....
        /*0234*/ 	.word	0x000023a0
        /*0238*/ 	.word	0x000000ff
        /*023c*/ 	.word	0x00028020
        /*0240*/ 	.short	0x010a
        /*0242*/ 	.byte	0x11
	.zero		1


	//   ....[12]....
        /*0244*/ 	.word	0x00002480
        /*0248*/ 	.word	0x000000ff
        /*024c*/ 	.word	0x00028000
        /*0250*/ 	.short	0x0108
        /*0252*/ 	.byte	0x08
	.zero		1


	//   ....[13]....
        /*0254*/ 	.word	0x00002490
        /*0258*/ 	.word	0x000000ff
        /*025c*/ 	.word	0x00028020
        /*0260*/ 	.short	0x0108
        /*0262*/ 	.byte	0x08
	.zero		1


	//   ....[14]....
        /*0264*/ 	.word	0x000024e0
        /*0268*/ 	.word	0x000000ff
        /*026c*/ 	.word	0x00028008
        /*0270*/ 	.short	0x0108
        /*0272*/ 	.byte	0x08
	.zero		1


	//   ....[15]....
        /*0274*/ 	.word	0x000024f0
        /*0278*/ 	.word	0x000000ff
        /*027c*/ 	.word	0x00028028
        /*0280*/ 	.short	0x0108
        /*0282*/ 	.byte	0x08
	.zero		1


	//   ....[16]....
        /*0284*/ 	.word	0x00002540
        /*0288*/ 	.word	0x000000ff
        /*028c*/ 	.word	0x00028010
        /*0290*/ 	.short	0x0108
        /*0292*/ 	.byte	0x08
	.zero		1


	//   ....[17]....
        /*0294*/ 	.word	0x00002550
        /*0298*/ 	.word	0x000000ff
        /*029c*/ 	.word	0x00028030
        /*02a0*/ 	.short	0x0108
        /*02a2*/ 	.byte	0x08
	.zero		1


	//   ....[18]....
        /*02a4*/ 	.word	0x000025a0
        /*02a8*/ 	.word	0x000000ff
        /*02ac*/ 	.word	0x00028018
        /*02b0*/ 	.short	0x0108
        /*02b2*/ 	.byte	0x08
	.zero		1


	//   ....[19]....
        /*02b4*/ 	.word	0x000025b0
        /*02b8*/ 	.word	0x000000ff
        /*02bc*/ 	.word	0x00028038
        /*02c0*/ 	.short	0x0108
        /*02c2*/ 	.byte	0x08
	.zero		1


	//   ....[20]....
        /*02c4*/ 	.word	0x00002ce0
        /*02c8*/ 	.word	0x000000ff
        /*02cc*/ 	.word	0x00028000
        /*02d0*/ 	.short	0x010a
        /*02d2*/ 	.byte	0x08
	.zero		1


	//   ....[21]....
        /*02d4*/ 	.word	0x00002d10
        /*02d8*/ 	.word	0x000000ff
        /*02dc*/ 	.word	0x00028020
        /*02e0*/ 	.short	0x010a
        /*02e2*/ 	.byte	0x08
	.zero		1


	//   ....[22]....
        /*02e4*/ 	.word	0x00002d40
        /*02e8*/ 	.word	0x000000ff
        /*02ec*/ 	.word	0x00028000
        /*02f0*/ 	.short	0x010a
        /*02f2*/ 	.byte	0x11
	.zero		1


	//   ....[23]....
        /*02f4*/ 	.word	0x00002d70
        /*02f8*/ 	.word	0x000000ff
        /*02fc*/ 	.word	0x00028020
        /*0300*/ 	.short	0x010a
        /*0302*/ 	.byte	0x11
	.zero		1


	//----- nvinfo : EIATTR_NUM_MBARRIERS
	.align		4
.L_48:
        /*0304*/ 	.byte	0x03, 0x38
        /*0306*/ 	.short	0x0008


	//----- nvinfo : EIATTR_EXIT_INSTR_OFFSETS
	.align		4
        /*0308*/ 	.byte	0x04, 0x1c
        /*030a*/ 	.short	(.L_50 - .L_49)


	//   ....[0]....
.L_49:
        /*030c*/ 	.word	0x00002cd0


	//----- nvinfo : EIATTR_REQNTID
	.align		4
.L_50:
        /*0310*/ 	.byte	0x04, 0x10
        /*0312*/ 	.short	(.L_52 - .L_51)
.L_51:
        /*0314*/ 	.word	0x00000100
        /*0318*/ 	.word	0x00000001
        /*031c*/ 	.word	0x00000001


	//----- nvinfo : EIATTR_CRS_STACK_SIZE
	.align		4
.L_52:
        /*0320*/ 	.byte	0x04, 0x1e
        /*0322*/ 	.short	(.L_54 - .L_53)
.L_53:
        /*0324*/ 	.word	0x00000000


	//----- nvinfo : EIATTR_CBANK_PARAM_SIZE
	.align		4
.L_54:
        /*0328*/ 	.byte	0x03, 0x19
        /*032a*/ 	.short	0x0050


	//----- nvinfo : EIATTR_PARAM_CBANK
	.align		4
        /*032c*/ 	.byte	0x04, 0x0a
        /*032e*/ 	.short	(.L_56 - .L_55)
	.align		4
.L_55:
        /*0330*/ 	.word	index@(.nv.constant0.gluon_tcgen05)
        /*0334*/ 	.short	0x0380
        /*0336*/ 	.short	0x0050


	//----- nvinfo : EIATTR_SW_WAR
	.align		4
.L_56:
        /*0338*/ 	.byte	0x04, 0x36
        /*033a*/ 	.short	(.L_58 - .L_57)
.L_57:
        /*033c*/ 	.word	0x00000008
.L_58:


//--------------------- .nv.compat                --------------------------
	.section	.nv.compat,"",@"SHT_CUDA_COMPAT_INFO"
	.align	4
        /*0000*/ 	.byte	0x02, 0x02, 0x02, 0x00, 0x02, 0x05, 0x05, 0x00, 0x02, 0x03, 0x03, 0x00, 0x02, 0x06, 0x01, 0x00


//--------------------- .nv.callgraph             --------------------------
	.section	.nv.callgraph,"",@"SHT_CUDA_CALLGRAPH"
	.align	4
	.sectionentsize	8
	.align		4
        /*0000*/ 	.word	0x00000000
	.align		4
        /*0004*/ 	.word	0xffffffff
	.align		4
        /*0008*/ 	.word	0x00000000
	.align		4
        /*000c*/ 	.word	0xfffffffe
	.align		4
        /*0010*/ 	.word	0x00000000
	.align		4
        /*0014*/ 	.word	0xfffffffd
	.align		4
        /*0018*/ 	.word	0x00000000
	.align		4
        /*001c*/ 	.word	0xfffffffc


//--------------------- .text.gluon_tcgen05       --------------------------
	.section	.text.gluon_tcgen05,"ax",@progbits
	.align	128
        .global         gluon_tcgen05
        .type           gluon_tcgen05,@function
        .size           gluon_tcgen05,(.L_x_85 - gluon_tcgen05)
        .other          gluon_tcgen05,@"STO_CUDA_ENTRY STV_DEFAULT"
gluon_tcgen05:
.text.gluon_tcgen05:
[----:B------:R-:W1:Y:S01]  /*0000*/  LDC R1, c[0x0][0x37c] ;  /* 0x0000df00ff017b82 */ /* 0x000e620000000800 */
[----:B------:R-:W2:Y:S02]  /*0010*/  S2R R0, SR_TID.X ;  /* 0x0000000000007919 */ /* 0x000ea40000002100 */
[----:B--2---:R-:W-:-:S13]  /*0020*/  ISETP.GE.U32.AND P2, PT, R0, 0x20, PT ;  /* 0x000000200000780c */ /* 0x004fda0003f46070 */
[----:B------:R-:W-:Y:S05]  /*0030*/  @P2 BRA `(.L_x_0) ;  /* 0x0000000000b82947 */ /* 0x000fea0003800000 */
[----:B------:R-:W2:Y:S01]  /*0040*/  S2UR UR6, SR_CgaCtaId ;  /* 0x00000000000679c3 */ /* 0x000ea20000008800 */
[----:B------:R-:W-:Y:S01]  /*0050*/  NOP ;  /* 0x0000000000007918 */ /* 0x000fe20000000000 */
[----:B------:R-:W-:Y:S02]  /*0060*/  UMOV UR4, 0x40 ;  /* 0x0000004000047882 */ /* 0x000fe40000000000 */
[----:B--2---:R-:W-:-:S09]  /*0070*/  ULEA UR4, UR6, UR4, 0x18 ;  /* 0x0000000406047291 */ /* 0x004fd2000f8ec0ff */
[----:B------:R-:W2:Y:S01]  /*0080*/  LDS.U8 R2, [UR4] ;  /* 0x00000004ff027984 */ /* 0x000ea20008000000 */
[----:B------:R-:W-:Y:S02]  /*0090*/  UMOV UR4, 0x400 ;  /* 0x0000040000047882 */ /* 0x000fe40000000000 */
[----:B------:R-:W-:Y:S01]  /*00a0*/  ULEA UR4, UR6, UR4, 0x18 ;  /* 0x0000000406047291 */ /* 0x000fe2000f8ec0ff */
[----:B--2---:R-:W-:-:S13]  /*00b0*/  ISETP.NE.AND P0, PT, R2, RZ, PT ;  /* 0x000000ff0200720c */ /* 0x004fda0003f05270 */
[----:B------:R-:W-:Y:S05]  /*00c0*/  @P0 BRA `(.L_x_1) ;  /* 0x00000000007c0947 */ /* 0x000fea0003800000 */
[----:B------:R-:W-:-:S13]  /*00d0*/  ELECT P0, URZ, PT ;  /* 0x0000000000ff782f */ /* 0x000fda0003800000 */
[----:B------:R-:W-:Y:S05]  /*00e0*/  @!P0 BRA `(.L_x_2) ;  /* 0x0000000000848947 */ /* 0x000fea0003800000 */
[----:B------:R-:W-:Y:S01]  /*00f0*/  UMOV UR5, 0x8 ;  /* 0x0000000800057882 */ /* 0x000fe20000000000 */
[----:B------:R-:W-:Y:S02]  /*0100*/  IMAD.MOV.U32 R5, RZ, RZ, 0x1 ;  /* 0x00000001ff057424 */ /* 0x000fe400078e00ff */
[----:B------:R-:W-:Y:S02]  /*0110*/  IMAD.MOV.U32 R3, RZ, RZ, 0xff ;  /* 0x000000ffff037424 */ /* 0x000fe400078e00ff */
[----:B------:R-:W-:Y:S04]  /*0120*/  DEPBAR.LE SB2, 0x36 ;  /* 0x0000ad800000791a */ /* 0x000fe80000000000 */
[----:B------:R-:W2:Y:S02]  /*0130*/  UTCATOMSWS.FIND_AND_SET.ALIGN UP0, UR5, UR5 ;  /* 0x00000005000575e3 */ /* 0x000ea40008000800 */
[----:B--2---:R-:W-:-:S04]  /*0140*/  PLOP3.LUT P0, PT, PT, PT, UP0, 0x80, 0x8 ;  /* 0x000000000008781c */ /* 0x004fc80003f0f008 */
[----:B------:R-:W-:-:S04]  /*0150*/  SEL R2, RZ, 0xffffffff, !P0 ;  /* 0xffffffffff027807 */ /* 0x000fc80004000000 */
[----:B------:R-:W-:Y:S01]  /*0160*/  ISETP.NE.AND P0, PT, R2, RZ, PT ;  /* 0x000000ff0200720c */ /* 0x000fe20003f05270 */
[----:B------:R-:W-:-:S12]  /*0170*/  IMAD.U32 R2, RZ, RZ, UR5 ;  /* 0x00000005ff027e24 */ /* 0x000fd8000f8e00ff */
[----:B------:R-:W-:Y:S05]  /*0180*/  @P0 BRA `(.L_x_3) ;  /* 0x0000000000240947 */ /* 0x000fea0003800000 */
.L_x_4:
[----:B------:R-:W-:Y:S05]  /*0190*/  NANOSLEEP 0x64 ;  /* 0x000000640000795d */ /* 0x000fea0003800000 */
[----:B------:R-:W-:-:S05]  /*01a0*/  UMOV UR5, 0x8 ;  /* 0x0000000800057882 */ /* 0x000fca0000000000 */
[----:B------:R-:W-:Y:S04]  /*01b0*/  DEPBAR.LE SB2, 0x36 ;  /* 0x0000ad800000791a */ /* 0x000fe80000000000 */
[----:B------:R-:W2:Y:S02]  /*01c0*/  UTCATOMSWS.FIND_AND_SET.ALIGN UP0, UR5, UR5 ;  /* 0x00000005000575e3 */ /* 0x000ea40008000800 */
[----:B--2---:R-:W-:-:S04]  /*01d0*/  PLOP3.LUT P0, PT, PT, PT, UP0, 0x80, 0x8 ;  /* 0x000000000008781c */ /* 0x004fc80003f0f008 */
[----:B------:R-:W-:-:S04]  /*01e0*/  SEL R2, RZ, 0xffffffff, !P0 ;  /* 0xffffffffff027807 */ /* 0x000fc80004000000 */
[----:B------:R-:W-:Y:S01]  /*01f0*/  ISETP.NE.AND P0, PT, R2, RZ, PT ;  /* 0x000000ff0200720c */ /* 0x000fe20003f05270 */
[----:B------:R-:W-:-:S12]  /*0200*/  IMAD.U32 R2, RZ, RZ, UR5 ;  /* 0x00000005ff027e24 */ /* 0x000fd8000f8e00ff */
[----:B------:R-:W-:Y:S05]  /*0210*/  @!P0 BRA `(.L_x_4) ;  /* 0xfffffffc00dc8947 */ /* 0x000fea000383ffff */
.L_x_3:
[C---:B------:R-:W-:Y:S01]  /*0220*/  VIADD R4, R2.reuse, 0x10 ;  /* 0x0000001002047836 */ /* 0x040fe20000000000 */
[----:B------:R-:W-:Y:S01]  /*0230*/  UMOV UR5, 0x50 ;  /* 0x0000005000057882 */ /* 0x000fe20000000000 */
[----:B------:R-:W-:Y:S01]  /*0240*/  SHF.L.U32 R3, R3, R2, RZ ;  /* 0x0000000203037219 */ /* 0x000fe200000006ff */
[----:B------:R-:W-:Y:S01]  /*0250*/  ULEA UR5, UR6, UR5, 0x18 ;  /* 0x0000000506057291 */ /* 0x000fe2000f8ec0ff */
[----:B------:R-:W-:Y:S01]  /*0260*/  IMAD.SHL.U32 R2, R2, 0x20, RZ ;  /* 0x0000002002027824 */ /* 0x000fe200078e00ff */
[----:B------:R-:W-:-:S04]  /*0270*/  SHF.L.U32 R4, R5, R4, RZ ;  /* 0x0000000405047219 */ /* 0x000fc800000006ff */
[----:B------:R-:W-:-:S05]  /*0280*/  LOP3.LUT R3, R4, R3, RZ, 0xfc, !PT ;  /* 0x0000000304037212 */ /* 0x000fca00078efcff */
[----:B------:R2:W-:Y:S04]  /*0290*/  ATOMS.OR RZ, [UR5], R3 ;  /* 0x00000003ffff798c */ /* 0x0005e8000b000005 */
[----:B------:R2:W-:Y:S01]  /*02a0*/  STS [UR4], R2 ;  /* 0x00000002ff007988 */ /* 0x0005e20008000804 */
[----:B------:R-:W-:Y:S05]  /*02b0*/  BRA `(.L_x_2) ;  /* 0x0000000000107947 */ /* 0x000fea0003800000 */
.L_x_1:
[----:B------:R-:W-:Y:S01]  /*02c0*/  IMAD.MOV.U32 R3, RZ, RZ, -0x1 ;  /* 0xffffffffff037424 */ /* 0x000fe200078e00ff */
[----:B------:R-:W-:-:S04]  /*02d0*/  MOV R2, 0x300 ;  /* 0x0000030000027802 */ /* 0x000fc80000000f00 */
[----:B------:R2:W-:Y:S03]  /*02e0*/  STS [UR4], R3 ;  /* 0x00000003ff007988 */ /* 0x0005e60008000804 */
[----:B-12---:R-:W-:Y:S05]  /*02f0*/  CALL.REL.NOINC `($__internal_1_$__cuda_sm10x_tcgen05_guardrail_trap_phase_invalid_during_alloc) ;  /* 0x0000002800b47944 */ /* 0x006fea0003c00000 */
.L_x_2:
[----:B------:R-:W-:Y:S05]  /*0300*/  WARPSYNC.ALL ;  /* 0x0000000000007948 */ /* 0x000fea0003800000 */
[----:B------:R-:W-:Y:S01]  /*0310*/  NOP ;  /* 0x0000000000007918 */ /* 0x000fe20000000000 */
.L_x_0:
[----:B------:R-:W3:Y:S08]  /*0320*/  S2UR UR4, SR_CgaCtaId ;  /* 0x00000000000479c3 */ /* 0x000ef00000008800 */
[----:B------:R-:W-:Y:S01]  /*0330*/  BAR.SYNC.DEFER_BLOCKING 0x0 ;  /* 0x0000000000007b1d */ /* 0x000fe20000010000 */
[----:B------:R-:W-:-:S05]  /*0340*/  LOP3.LUT R68, R0, 0xff, RZ, 0xc0, !PT ;  /* 0x000000ff00447812 */ /* 0x000fca00078ec0ff */
[----:B------:R-:W-:Y:S02]  /*0350*/  UMOV UR8, 0x400 ;  /* 0x0000040000087882 */ /* 0x000fe40000000000 */
[----:B------:R-:W4:Y:S08]  /*0360*/  LDC R10, c[0x0][0x3a0] ;  /* 0x0000e800ff0a7b82 */ /* 0x000f300000000800 */
[----:B------:R-:W5:Y:S01]  /*0370*/  S2UR UR12, SR_CTAID.Y ;  /* 0x00000000000c79c3 */ /* 0x000f620000002600 */
[----:B---3--:R-:W-:-:S09]  /*0380*/  ULEA UR8, UR4, UR8, 0x18 ;  /* 0x0000000804087291 */ /* 0x008fd2000f8ec0ff */
[----:B--2---:R-:W2:Y:S01]  /*0390*/  LDS R3, [UR8] ;  /* 0x00000008ff037984 */ /* 0x004ea20008000800 */
[----:B------:R-:W-:Y:S06]  /*03a0*/  BAR.SYNC.DEFER_BLOCKING 0x0 ;  /* 0x0000000000007b1d */ /* 0x000fec0000010000 */
[----:B------:R-:W-:Y:S05]  /*03b0*/  @P2 BRA `(.L_x_5) ;  /* 0x0000000000182947 */ /* 0x000fea0003800000 */
[----:B------:R-:W-:Y:S01]  /*03c0*/  ELECT P0, URZ, PT ;  /* 0x0000000000ff782f */ /* 0x000fe20003800000 */
[----:B------:R-:W-:Y:S01]  /*03d0*/  IMAD.MOV.U32 R2, RZ, RZ, 0x1 ;  /* 0x00000001ff027424 */ /* 0x000fe200078e00ff */
[----:B------:R-:W-:Y:S01]  /*03e0*/  UMOV UR5, 0x40 ;  /* 0x0000004000057882 */ /* 0x000fe20000000000 */
[----:B------:R-:W-:Y:S01]  /*03f0*/  UVIRTCOUNT.DEALLOC.SMPOOL 0x80 ;  /* 0x000000800000784c */ /* 0x000fe20000000000 */
[----:B------:R-:W-:-:S09]  /*0400*/  ULEA UR5, UR4, UR5, 0x18 ;  /* 0x0000000504057291 */ /* 0x000fd2000f8ec0ff */
[----:B------:R3:W-:Y:S03]  /*0410*/  @P0 STS.U8 [UR5], R2 ;  /* 0x00000002ff000988 */ /* 0x0007e60008000005 */
.L_x_5:
[----:B------:R-:W3:Y:S01]  /*0420*/  S2UR UR4, SR_CTAID.Z ;  /* 0x00000000000479c3 */ /* 0x000ee20000002700 */
[----:B------:R-:W5:Y:S01]  /*0430*/  LDCU UR5, c[0x0][0x370] ;  /* 0x00006e00ff0577ac */ /* 0x000f620008000800 */
[----:B------:R-:W-:Y:S01]  /*0440*/  ISETP.GE.U32.AND P0, PT, R68, 0x20, PT ;  /* 0x000000204400780c */ /* 0x000fe20003f06070 */
[----:B----4-:R-:W-:Y:S01]  /*0450*/  VIADD R5, R10, 0xffffffff ;  /* 0xffffffff0a057836 */ /* 0x010fe20000000000 */
[C---:B------:R-:W-:Y:S01]  /*0460*/  ISETP.NE.U32.AND P3, PT, R68.reuse, RZ, PT ;  /* 0x000000ff4400720c */ /* 0x040fe20003f65070 */
[----:B------:R-:W3:Y:S01]  /*0470*/  LDCU UR6, c[0x0][0x374] ;  /* 0x00006e80ff0677ac */ /* 0x000ee20008000800 */
[----:B------:R-:W-:Y:S01]  /*0480*/  LEA R4, R68, UR8, 0x2 ;  /* 0x0000000844047c11 */ /* 0x000fe2000f8e10ff */
[----:B------:R-:W-:Y:S01]  /*0490*/  BSSY.RECONVERGENT B0, `(.L_x_6) ;  /* 0x0000015000007945 */ /* 0x000fe20003800200 */
[----:B------:R-:W5:Y:S01]  /*04a0*/  S2UR UR13, SR_CTAID.X ;  /* 0x00000000000d79c3 */ /* 0x000f620000002500 */
[----:B------:R-:W4:Y:S01]  /*04b0*/  LDCU.64 UR10, c[0x0][0x3c0] ;  /* 0x00007800ff0a77ac */ /* 0x000f220008000a00 */
[----:B--2---:R-:W-:-:S05]  /*04c0*/  R2UR UR24, R3 ;  /* 0x00000000031872ca */ /* 0x004fca00000e0000 */
[----:B------:R2:W-:Y:S01]  /*04d0*/  @!P0 STS [R4], RZ ;  /* 0x000000ff04008388 */ /* 0x0005e20000000800 */
[----:B------:R-:W1:Y:S01]  /*04e0*/  LDC R6, c[0x0][0x398] ;  /* 0x0000e600ff067b82 */ /* 0x000e620000000800 */
[----:B------:R-:W-:Y:S02]  /*04f0*/  NOP ;  /* 0x0000000000007918 */ /* 0x000fe40000000000 */
[----:B------:R2:W-:Y:S01]  /*0500*/  @!P3 STS [UR8+0x20], R5 ;  /* 0x00002005ff00b988 */ /* 0x0005e20008000808 */
[----:B---3-5:R-:W-:-:S04]  /*0510*/  UIMAD UR4, UR4, UR6, UR12 ;  /* 0x00000006040472a4 */ /* 0x028fc8000f8e020c */
[----:B------:R-:W-:-:S04]  /*0520*/  UIMAD UR4, UR4, UR5, UR13 ;  /* 0x00000005040472a4 */ /* 0x000fc8000f8e020d */
[----:B------:R-:W-:-:S04]  /*0530*/  UIMAD UR4, UR4, 0x180, URZ ;  /* 0x00000180040478a4 */ /* 0x000fc8000f8e02ff */
[----:B----4-:R-:W-:Y:S01]  /*0540*/  UIADD3 UR20, UP0, UPT, UR4, UR10, URZ ;  /* 0x0000000a04147290 */ /* 0x010fe2000ff1e0ff */
[----:B-1----:R-:W-:-:S03]  /*0550*/  VIADD R6, R6, 0xffffffff ;  /* 0xffffffff06067836 */ /* 0x002fc60000000000 */
[----:B------:R-:W-:Y:S01]  /*0560*/  ULEA.HI.X.SX32 UR21, UR4, UR11, 0x1, UP0 ;  /* 0x0000000b04157291 */ /* 0x000fe200080f0eff */
[----:B--2---:R-:W-:Y:S11]  /*0570*/  @P3 BRA `(.L_x_7) ;  /* 0x0000000000183947 */ /* 0x004ff60003800000 */
[----:B------:R-:W1:Y:S01]  /*0580*/  LDS R2, [UR8+0x8] ;  /* 0x00000808ff027984 */ /* 0x000e620008000800 */
[----:B------:R-:W2:Y:S01]  /*0590*/  LDC.64 R8, c[0x0][0x380] ;  /* 0x0000e000ff087b82 */ /* 0x000ea20000000a00 */
[----:B------:R-:W-:Y:S02]  /*05a0*/  IMAD.MOV.U32 R3, RZ, RZ, 0x70 ;  /* 0x00000070ff037424 */ /* 0x000fe400078e00ff */
[----:B--2---:R2:W-:Y:S03]  /*05b0*/  STS.64 [UR8], R8 ;  /* 0x00000008ff007988 */ /* 0x0045e60008000a08 */
[----:B-1----:R-:W-:-:S05]  /*05c0*/  LOP3.LUT R2, R2, 0x10, R3, 0xd8, !PT ;  /* 0x0000001002027812 */ /* 0x002fca00078ed803 */
[----:B------:R2:W-:Y:S02]  /*05d0*/  STS [UR8+0x8], R2 ;  /* 0x00000802ff007988 */ /* 0x0005e40008000808 */
.L_x_7:
[----:B------:R-:W-:Y:S05]  /*05e0*/  BSYNC.RECONVERGENT B0 ;  /* 0x0000000000007941 */ /* 0x000fea0003800200 */
.L_x_6:
[----:B------:R-:W-:Y:S04]  /*05f0*/  BSSY.RECONVERGENT B0, `(.L_x_8) ;  /* 0x000000a000007945 */ /* 0x000fe80003800200 */
[----:B------:R-:W-:Y:S05]  /*0600*/  @P3 BRA `(.L_x_9) ;  /* 0x0000000000203947 */ /* 0x000fea0003800000 */
[----:B--2---:R-:W1:Y:S01]  /*0610*/  LDS R2, [UR8+0x34] ;  /* 0x00003408ff027984 */ /* 0x004e620008000800 */
[----:B------:R-:W-:Y:S02]  /*0620*/  IMAD.MOV.U32 R3, RZ, RZ, 0x7f000000 ;  /* 0x7f000000ff037424 */ /* 0x000fe400078e00ff */
[----:B------:R-:W-:Y:S01]  /*0630*/  @!P3 IMAD.MOV.U32 R7, RZ, RZ, 0x3f ;  /* 0x0000003fff07b424 */ /* 0x000fe200078e00ff */
[----:B------:R-:W2:Y:S02]  /*0640*/  @!P3 LDS R8, [UR8+0x38] ;  /* 0x00003808ff08b984 */ /* 0x000ea40008000800 */
[----:B-1----:R-:W-:Y:S02]  /*0650*/  LOP3.LUT R2, R2, 0xff000000, R3, 0xb8, !PT ;  /* 0xff00000002027812 */ /* 0x002fe400078eb803 */
[----:B--2---:R-:W-:-:S03]  /*0660*/  @!P3 LOP3.LUT R3, R8, 0xff, R7, 0xb8, !PT ;  /* 0x000000ff0803b812 */ /* 0x004fc600078eb807 */
[----:B------:R1:W-:Y:S04]  /*0670*/  STS [UR8+0x34], R2 ;  /* 0x00003402ff007988 */ /* 0x0003e80008000808 */
[----:B------:R1:W-:Y:S02]  /*0680*/  @!P3 STS [UR8+0x38], R3 ;  /* 0x00003803ff00b988 */ /* 0x0003e40008000808 */
.L_x_9:
[----:B------:R-:W-:Y:S05]  /*0690*/  BSYNC.RECONVERGENT B0 ;  /* 0x0000000000007941 */ /* 0x000fea0003800200 */
.L_x_8:
[----:B------:R-:W-:Y:S04]  /*06a0*/  BSSY.RECONVERGENT B0, `(.L_x_10) ;  /* 0x000000a000007945 */ /* 0x000fe80003800200 */
[----:B------:R-:W-:Y:S05]  /*06b0*/  @P3 BRA `(.L_x_11) ;  /* 0x0000000000203947 */ /* 0x000fea0003800000 */
[----:B-12---:R-:W1:Y:S01]  /*06c0*/  LDS R2, [UR8+0x1c] ;  /* 0x00001c08ff027984 */ /* 0x006e620008000800 */
[----:B------:R-:W2:Y:S03]  /*06d0*/  LDC.64 R8, c[0x0][0x3a8] ;  /* 0x0000ea00ff087b82 */ /* 0x000ea60000000a00 */
[----:B------:R3:W-:Y:S01]  /*06e0*/  STS [UR8+0x24], R6 ;  /* 0x00002406ff007988 */ /* 0x0007e20008000808 */
[--C-:B--2---:R-:W-:Y:S02]  /*06f0*/  SHF.R.U32.HI R7, RZ, 0x4, R9.reuse ;  /* 0x00000004ff077819 */ /* 0x104fe40000011609 */
[----:B------:R-:W-:-:S05]  /*0700*/  SHF.R.U64 R3, R8, 0x4, R9 ;  /* 0x0000000408037819 */ /* 0x000fca0000001209 */
[----:B------:R3:W-:Y:S01]  /*0710*/  STS [UR8+0xc], R3 ;  /* 0x00000c03ff007988 */ /* 0x0007e20008000808 */
[----:B-1----:R-:W-:-:S05]  /*0720*/  LOP3.LUT R2, R2, 0xf, R7, 0xb8, !PT ;  /* 0x0000000f02027812 */ /* 0x002fca00078eb807 */
[----:B------:R3:W-:Y:S02]  /*0730*/  STS [UR8+0x1c], R2 ;  /* 0x00001c02ff007988 */ /* 0x0007e40008000808 */
.L_x_11:
[----:B------:R-:W-:Y:S05]  /*0740*/  BSYNC.RECONVERGENT B0 ;  /* 0x0000000000007941 */ /* 0x000fea0003800200 */
.L_x_10:
[----:B------:R-:W-:Y:S04]  /*0750*/  BSSY.RECONVERGENT B1, `(.L_x_12) ;  /* 0x000001d000017945 */ /* 0x000fe80003800200 */
[----:B------:R-:W-:Y:S04]  /*0760*/  BSSY.RELIABLE B0, `(.L_x_13) ;  /* 0x0000018000007945 */ /* 0x000fe80003800100 */
[----:B------:R-:W-:Y:S05]  /*0770*/  @P3 BRA `(.L_x_14) ;  /* 0x00000000001c3947 */ /* 0x000fea0003800000 */
[----:B-123--:R-:W1:Y:S02]  /*0780*/  LDS R2, [UR8+0x34] ;  /* 0x00003408ff027984 */ /* 0x00ee640008000800 */
[----:B-1----:R-:W-:-:S05]  /*0790*/  LOP3.LUT R2, R2, 0x7, RZ, 0xb8, !PT ;  /* 0x0000000702027812 */ /* 0x002fca00078eb8ff */
[----:B------:R1:W-:Y:S01]  /*07a0*/  STS [UR8+0x34], R2 ;  /* 0x00003402ff007988 */ /* 0x0003e20008000808 */
[----:B------:R-:W-:Y:S05]  /*07b0*/  @P3 BRA `(.L_x_15) ;  /* 0x00000000001c3947 */ /* 0x000fea0003800000 */
[----:B-1----:R-:W1:Y:S02]  /*07c0*/  LDS R2, [UR8+0x34] ;  /* 0x00003408ff027984 */ /* 0x002e640008000800 */
[----:B-1----:R-:W-:-:S05]  /*07d0*/  LOP3.LUT R2, R2, 0x38, RZ, 0xb8, !PT ;  /* 0x0000003802027812 */ /* 0x002fca00078eb8ff */
[----:B------:R4:W-:Y:S02]  /*07e0*/  STS [UR8+0x34], R2 ;  /* 0x00003402ff007988 */ /* 0x0009e40008000808 */
.L_x_14:
[----:B------:R-:W-:Y:S05]  /*07f0*/  @P3 BRA `(.L_x_16) ;  /* 0x00000000001c3947 */ /* 0x000fea0003800000 */
[----:B-1234-:R-:W1:Y:S02]  /*0800*/  LDS R2, [UR8+0x8] ;  /* 0x00000808ff027984 */ /* 0x01ee640008000800 */
[----:B-1----:R-:W-:-:S05]  /*0810*/  LOP3.LUT R2, R2, 0x780, RZ, 0xb8, !PT ;  /* 0x0000078002027812 */ /* 0x002fca00078eb8ff */
[----:B------:R2:W-:Y:S02]  /*0820*/  STS [UR8+0x8], R2 ;  /* 0x00000802ff007988 */ /* 0x0005e40008000808 */
.L_x_15:
[----:B------:R-:W-:Y:S05]  /*0830*/  @P3 BRA `(.L_x_17) ;  /* 0x0000000000283947 */ /* 0x000fea0003800000 */
[----:B-12---:R-:W1:Y:S02]  /*0840*/  LDS R2, [UR8+0x8] ;  /* 0x00000808ff027984 */ /* 0x006e640008000800 */
[----:B-1----:R-:W-:-:S05]  /*0850*/  LOP3.LUT R2, R2, 0x1800, RZ, 0xb8, !PT ;  /* 0x0000180002027812 */ /* 0x002fca00078eb8ff */
[----:B------:R5:W-:Y:S02]  /*0860*/  STS [UR8+0x8], R2 ;  /* 0x00000802ff007988 */ /* 0x000be40008000808 */
.L_x_16:
[----:B------:R-:W-:Y:S05]  /*0870*/  @P3 BREAK.RELIABLE B0 ;  /* 0x0000000000003942 */ /* 0x000fea0003800100 */
[----:B------:R-:W-:Y:S05]  /*0880*/  @P3 BRA `(.L_x_18) ;  /* 0x0000000000243947 */ /* 0x000fea0003800000 */
[----:B-1-3--:R-:W1:Y:S01]  /*0890*/  LDS R3, [UR8+0x8] ;  /* 0x00000808ff037984 */ /* 0x00ae620008000800 */
[----:B--2-45:R-:W-:-:S05]  /*08a0*/  IMAD.MOV.U32 R2, RZ, RZ, 0x6000 ;  /* 0x00006000ff027424 */ /* 0x034fca00078e00ff */
[----:B-1----:R-:W-:-:S04]  /*08b0*/  LOP3.LUT R2, R3, 0x6000, R2, 0xd8, !PT ;  /* 0x0000600003027812 */ /* 0x002fc800078ed802 */
[----:B------:R-:W-:-:S05]  /*08c0*/  LOP3.LUT R2, R2, 0x400000, RZ, 0xb8, !PT ;  /* 0x0040000002027812 */ /* 0x000fca00078eb8ff */
[----:B------:R3:W-:Y:S02]  /*08d0*/  STS [UR8+0x8], R2 ;  /* 0x00000802ff007988 */ /* 0x0007e40008000808 */
.L_x_17:
[----:B------:R-:W-:Y:S05]  /*08e0*/  BSYNC.RELIABLE B0 ;  /* 0x0000000000007941 */ /* 0x000fea0003800100 */
.L_x_13:
[----:B-123--:R-:W1:Y:S02]  /*08f0*/  @!P3 LDS R2, [UR8+0x8] ;  /* 0x00000808ff02b984 */ /* 0x00ee640008000800 */
[----:B-1----:R-:W-:-:S05]  /*0900*/  @!P3 LOP3.LUT R2, R2, 0x8000, RZ, 0xb8, !PT ;  /* 0x000080000202b812 */ /* 0x002fca00078eb8ff */
[----:B------:R1:W-:Y:S02]  /*0910*/  @!P3 STS [UR8+0x8], R2 ;  /* 0x00000802ff00b988 */ /* 0x0003e40008000808 */
.L_x_18:
[----:B------:R-:W-:Y:S05]  /*0920*/  BSYNC.RECONVERGENT B1 ;  /* 0x0000000000017941 */ /* 0x000fea0003800200 */
.L_x_12:
[----:B------:R-:W-:Y:S05]  /*0930*/  WARPSYNC.ALL ;  /* 0x0000000000007948 */ /* 0x000fea0003800000 */
[----:B------:R-:W-:Y:S01]  /*0940*/  NOP ;  /* 0x0000000000007918 */ /* 0x000fe20000000000 */
[----:B------:R-:W1:Y:S02]  /*0950*/  LDC R7, c[0x0][0x39c] ;  /* 0x0000e700ff077b82 */ /* 0x000e640000000800 */
[----:B-1----:R-:W-:Y:S01]  /*0960*/  VIADD R7, R7, 0xffffffff ;  /* 0xffffffff07077836 */ /* 0x002fe20000000000 */
[----:B------:R-:W-:Y:S06]  /*0970*/  @P0 BRA `(.L_x_19) ;  /* 0x0000000000300947 */ /* 0x000fec0003800000 */
[----:B--2345:R-:W1:Y:S01]  /*0980*/  S2R R2, SR_LANEID ;  /* 0x0000000000027919 */ /* 0x03ce620000000000 */
[----:B------:R-:W-:Y:S05]  /*0990*/  WARPSYNC.ALL ;  /* 0x0000000000007948 */ /* 0x000fea0003800000 */
[----:B------:R-:W-:Y:S01]  /*09a0*/  NOP ;  /* 0x0000000000007918 */ /* 0x000fe20000000000 */
[----:B-1----:R-:W-:-:S05]  /*09b0*/  IMAD.SHL.U32 R8, R2, 0x4, RZ ;  /* 0x0000000402087824 */ /* 0x002fca00078e00ff */
[----:B------:R-:W1:Y:S01]  /*09c0*/  LDS R9, [R8+UR8] ;  /* 0x0000000808097984 */ /* 0x000e620008000800 */
[----:B------:R-:W-:-:S05]  /*09d0*/  IADD3 R2, P1, PT, R8, UR20, RZ ;  /* 0x0000001408027c10 */ /* 0x000fca000ff3e0ff */
[----:B------:R-:W-:-:S05]  /*09e0*/  IMAD.X R3, RZ, RZ, UR21, P1 ;  /* 0x00000015ff037e24 */ /* 0x000fca00088e06ff */
[----:B-1----:R1:W2:Y:S01]  /*09f0*/  ATOMG.E.EXCH.STRONG.GPU PT, RZ, [R2], R9 ;  /* 0x0000000902ff73a8 */ /* 0x0022a200041ee100 */
[----:B------:R-:W-:-:S04]  /*0a00*/  DEPBAR {5,4,3,2,1,0} ;  /* 0x0000003f0000791a */ /* 0x000fc80000000000 */
[----:B------:R-:W3:Y:S02]  /*0a10*/  CCTL.E.C.LDCU.IV.DEEP [UR20] ;  /* 0x0000000014007540 */ /* 0x000ee40009c08000 */
[----:B---3--:R1:W-:Y:S01]  /*0a20*/  UTMACCTL.IV [UR20] ;  /* 0x00000000140079b9 */ /* 0x0083e20008000000 */
[----:B------:R-:W-:Y:S01]  /*0a30*/  NOP ;  /* 0x0000000000007918 */ /* 0x000fe20000000000 */
.L_x_19:
[----:B------:R-:W-:Y:S05]  /*0a40*/  @P0 BRA `(.L_x_20) ;  /* 0x00000000000c0947 */ /* 0x000fea0003800000 */
[----:B------:R0:W-:Y:S01]  /*0a50*/  UTMACMDFLUSH ;  /* 0x00000000000079b7 */ /* 0x0001e20000000000 */
[----:B------:R-:W-:Y:S05]  /*0a60*/  @P0 BRA `(.L_x_20) ;  /* 0x0000000000040947 */ /* 0x000fea0003800000 */
[----:B------:R-:W-:-:S04]  /*0a70*/  DEPBAR.LE SB0, 0x0 ;  /* 0x000080000000791a */ /* 0x000fc80000000000 */
.L_x_20:
[----:B------:R-:W-:Y:S05]  /*0a80*/  WARPSYNC.ALL ;  /* 0x0000000000007948 */ /* 0x000fea0003800000 */
[----:B------:R-:W-:Y:S01]  /*0a90*/  NOP ;  /* 0x0000000000007918 */ /* 0x000fe20000000000 */
[----:B--2---:R-:W-:Y:S06]  /*0aa0*/  BAR.SYNC.DEFER_BLOCKING 0x0 ;  /* 0x0000000000007b1d */ /* 0x004fec0000010000 */
[----:B------:R-:W-:Y:S02]  /*0ab0*/  BSSY.RECONVERGENT B1, `(.L_x_21) ;  /* 0x000000b000017945 */ /* 0x000fe40003800200 */
[----:B------:R-:W-:Y:S06]  /*0ac0*/  BAR.SYNC.DEFER_BLOCKING 0x0 ;  /* 0x0000000000007b1d */ /* 0x000fec0000010000 */
[----:B------:R2:W-:Y:S01]  /*0ad0*/  @!P0 STS [R4], RZ ;  /* 0x000000ff04008388 */ /* 0x0005e20000000800 */
[----:B------:R-:W-:Y:S01]  /*0ae0*/  NOP ;  /* 0x0000000000007918 */ /* 0x000fe20000000000 */
[----:B------:R-:W-:Y:S05]  /*0af0*/  @P3 BRA `(.L_x_22) ;  /* 0x0000000000183947 */ /* 0x000fea0003800000 */
[----:B-1-345:R-:W1:Y:S01]  /*0b00*/  LDS R2, [UR8+0x8] ;  /* 0x00000808ff027984 */ /* 0x03ae620008000800 */
[----:B------:R-:W3:Y:S01]  /*0b10*/  LDC.64 R8, c[0x0][0x388] ;  /* 0x0000e200ff087b82 */ /* 0x000ee20000000a00 */
[----:B------:R-:W-:Y:S02]  /*0b20*/  IMAD.MOV.U32 R3, RZ, RZ, 0x70 ;  /* 0x00000070ff037424 */ /* 0x000fe400078e00ff */
[----:B---3--:R3:W-:Y:S03]  /*0b30*/  STS.64 [UR8], R8 ;  /* 0x00000008ff007988 */ /* 0x0087e60008000a08 */
[----:B-1----:R-:W-:-:S05]  /*0b40*/  LOP3.LUT R2, R2, 0x10, R3, 0xd8, !PT ;  /* 0x0000001002027812 */ /* 0x002fca00078ed803 */
[----:B------:R3:W-:Y:S02]  /*0b50*/  STS [UR8+0x8], R2 ;  /* 0x00000802ff007988 */ /* 0x0007e40008000808 */
.L_x_22:
[----:B-1----:R-:W-:Y:S05]  /*0b60*/  BSYNC.RECONVERGENT B1 ;  /* 0x0000000000017941 */ /* 0x002fea0003800200 */
.L_x_21:
[----:B------:R-:W-:Y:S04]  /*0b70*/  BSSY.RECONVERGENT B1, `(.L_x_23) ;  /* 0x000000a000017945 */ /* 0x000fe80003800200 */
[----:B------:R-:W-:Y:S05]  /*0b80*/  @P3 BRA `(.L_x_24) ;  /* 0x0000000000203947 */ /* 0x000fea0003800000 */
[----:B---345:R-:W1:Y:S01]  /*0b90*/  LDS R2, [UR8+0x34] ;  /* 0x00003408ff027984 */ /* 0x038e620008000800 */
[----:B------:R-:W-:Y:S02]  /*0ba0*/  IMAD.MOV.U32 R9, RZ, RZ, 0x7f000000 ;  /* 0x7f000000ff097424 */ /* 0x000fe400078e00ff */
[----:B------:R-:W-:Y:S01]  /*0bb0*/  @!P3 IMAD.MOV.U32 R3, RZ, RZ, 0x7f ;  /* 0x0000007fff03b424 */ /* 0x000fe200078e00ff */
[----:B------:R-:W3:Y:S02]  /*0bc0*/  @!P3 LDS R8, [UR8+0x38] ;  /* 0x00003808ff08b984 */ /* 0x000ee40008000800 */
[----:B-1----:R-:W-:Y:S02]  /*0bd0*/  LOP3.LUT R2, R2, 0xff000000, R9, 0xb8, !PT ;  /* 0xff00000002027812 */ /* 0x002fe400078eb809 */
[----:B---3--:R-:W-:-:S03]  /*0be0*/  @!P3 LOP3.LUT R3, R8, 0xff, R3, 0xb8, !PT ;  /* 0x000000ff0803b812 */ /* 0x008fc600078eb803 */
[----:B------:R1:W-:Y:S04]  /*0bf0*/  STS [UR8+0x34], R2 ;  /* 0x00003402ff007988 */ /* 0x0003e80008000808 */
[----:B------:R1:W-:Y:S02]  /*0c00*/  @!P3 STS [UR8+0x38], R3 ;  /* 0x00003803ff00b988 */ /* 0x0003e40008000808 */
.L_x_24:
[----:B------:R-:W-:Y:S05]  /*0c10*/  BSYNC.RECONVERGENT B1 ;  /* 0x0000000000017941 */ /* 0x000fea0003800200 */
.L_x_23:
[----:B------:R-:W-:Y:S04]  /*0c20*/  BSSY.RECONVERGENT B1, `(.L_x_25) ;  /* 0x0000004000017945 */ /* 0x000fe80003800200 */
[----:B------:R-:W-:Y:S05]  /*0c30*/  @P3 BRA `(.L_x_26) ;  /* 0x0000000000083947 */ /* 0x000fea0003800000 */
[----:B------:R1:W-:Y:S04]  /*0c40*/  STS [UR8+0x24], R5 ;  /* 0x00002405ff007988 */ /* 0x0003e80008000808 */
[----:B------:R1:W-:Y:S02]  /*0c50*/  STS [UR8+0x20], R7 ;  /* 0x00002007ff007988 */ /* 0x0003e40008000808 */
.L_x_26:
[----:B------:R-:W-:Y:S05]  /*0c60*/  BSYNC.RECONVERGENT B1 ;  /* 0x0000000000017941 */ /* 0x000fea0003800200 */
.L_x_25:
[----:B------:R-:W-:Y:S04]  /*0c70*/  BSSY.RECONVERGENT B2, `(.L_x_27) ;  /* 0x0000025000027945 */ /* 0x000fe80003800200 */
[----:B------:R-:W-:Y:S04]  /*0c80*/  BSSY.RELIABLE B1, `(.L_x_28) ;  /* 0x0000020000017945 */ /* 0x000fe80003800100 */
[----:B------:R-:W-:Y:S05]  /*0c90*/  @P3 BRA `(.L_x_29) ;  /* 0x00000000002c3947 */ /* 0x000fea0003800000 */
[----:B-1-345:R-:W1:Y:S01]  /*0ca0*/  LDS R2, [UR8+0x1c] ;  /* 0x00001c08ff027984 */ /* 0x03ae620008000800 */
[----:B------:R-:W3:Y:S02]  /*0cb0*/  LDC.64 R8, c[0x0][0x3b0] ;  /* 0x0000ec00ff087b82 */ /* 0x000ee40000000a00 */
[--C-:B---3--:R-:W-:Y:S02]  /*0cc0*/  SHF.R.U32.HI R5, RZ, 0x4, R9.reuse ;  /* 0x00000004ff057819 */ /* 0x108fe40000011609 */
[----:B------:R-:W-:-:S05]  /*0cd0*/  SHF.R.U64 R3, R8, 0x4, R9 ;  /* 0x0000000408037819 */ /* 0x000fca0000001209 */
[----:B------:R3:W-:Y:S01]  /*0ce0*/  STS [UR8+0xc], R3 ;  /* 0x00000c03ff007988 */ /* 0x0007e20008000808 */
[----:B-1----:R-:W-:-:S05]  /*0cf0*/  LOP3.LUT R2, R2, 0xf, R5, 0xb8, !PT ;  /* 0x0000000f02027812 */ /* 0x002fca00078eb805 */
[----:B------:R3:W-:Y:S01]  /*0d00*/  STS [UR8+0x1c], R2 ;  /* 0x00001c02ff007988 */ /* 0x0007e20008000808 */
[----:B------:R-:W-:Y:S05]  /*0d10*/  @P3 BRA `(.L_x_30) ;  /* 0x00000000001c3947 */ /* 0x000fea0003800000 */
[----:B---3--:R-:W1:Y:S02]  /*0d20*/  LDS R2, [UR8+0x34] ;  /* 0x00003408ff027984 */ /* 0x008e640008000800 */
[----:B-1----:R-:W-:-:S05]  /*0d30*/  LOP3.LUT R2, R2, 0x7, RZ, 0xb8, !PT ;  /* 0x0000000702027812 */ /* 0x002fca00078eb8ff */
[----:B------:R1:W-:Y:S02]  /*0d40*/  STS [UR8+0x34], R2 ;  /* 0x00003402ff007988 */ /* 0x0003e40008000808 */
.L_x_29:
[----:B------:R-:W-:Y:S05]  /*0d50*/  @P3 BRA `(.L_x_31) ;  /* 0x00000000001c3947 */ /* 0x000fea0003800000 */
[----:B-1-345:R-:W1:Y:S02]  /*0d60*/  LDS R2, [UR8+0x34] ;  /* 0x00003408ff027984 */ /* 0x03ae640008000800 */
[----:B-1----:R-:W-:-:S05]  /*0d70*/  LOP3.LUT R2, R2, 0x38, RZ, 0xb8, !PT ;  /* 0x0000003802027812 */ /* 0x002fca00078eb8ff */
[----:B------:R1:W-:Y:S02]  /*0d80*/  STS [UR8+0x34], R2 ;  /* 0x00003402ff007988 */ /* 0x0003e40008000808 */
.L_x_30:
[----:B------:R-:W-:Y:S05]  /*0d90*/  @P3 BRA `(.L_x_32) ;  /* 0x00000000001c3947 */ /* 0x000fea0003800000 */
[----:B-1-3--:R-:W1:Y:S02]  /*0da0*/  LDS R2, [UR8+0x8] ;  /* 0x00000808ff027984 */ /* 0x00ae640008000800 */
[----:B-1----:R-:W-:-:S05]  /*0db0*/  LOP3.LUT R2, R2, 0x780, RZ, 0xb8, !PT ;  /* 0x0000078002027812 */ /* 0x002fca00078eb8ff */
[----:B------:R1:W-:Y:S02]  /*0dc0*/  STS [UR8+0x8], R2 ;  /* 0x00000802ff007988 */ /* 0x0003e40008000808 */
.L_x_31:
[----:B------:R-:W-:Y:S05]  /*0dd0*/  @P3 BRA `(.L_x_33) ;  /* 0x0000000000283947 */ /* 0x000fea0003800000 */
[----:B-1-345:R-:W1:Y:S02]  /*0de0*/  LDS R2, [UR8+0x8] ;  /* 0x00000808ff027984 */ /* 0x03ae640008000800 */
[----:B-1----:R-:W-:-:S05]  /*0df0*/  LOP3.LUT R2, R2, 0x1800, RZ, 0xb8, !PT ;  /* 0x0000180002027812 */ /* 0x002fca00078eb8ff */
[----:B------:R4:W-:Y:S02]  /*0e00*/  STS [UR8+0x8], R2 ;  /* 0x00000802ff007988 */ /* 0x0009e40008000808 */
.L_x_32:
[----:B------:R-:W-:Y:S05]  /*0e10*/  @P3 BREAK.RELIABLE B1 ;  /* 0x0000000000013942 */ /* 0x000fea0003800100 */
[----:B------:R-:W-:Y:S05]  /*0e20*/  @P3 BRA `(.L_x_34) ;  /* 0x0000000000243947 */ /* 0x000fea0003800000 */
[----:B-1-34-:R-:W1:Y:S01]  /*0e30*/  LDS R2, [UR8+0x8] ;  /* 0x00000808ff027984 */ /* 0x01ae620008000800 */
[----:B------:R-:W-:-:S05]  /*0e40*/  IMAD.MOV.U32 R3, RZ, RZ, 0x6000 ;  /* 0x00006000ff037424 */ /* 0x000fca00078e00ff */
[----:B-1----:R-:W-:-:S04]  /*0e50*/  LOP3.LUT R2, R2, 0x6000, R3, 0xd8, !PT ;  /* 0x0000600002027812 */ /* 0x002fc800078ed803 */
[----:B------:R-:W-:-:S05]  /*0e60*/  LOP3.LUT R2, R2, 0x400000, RZ, 0xb8, !PT ;  /* 0x0040000002027812 */ /* 0x000fca00078eb8ff */
[----:B------:R1:W-:Y:S02]  /*0e70*/  STS [UR8+0x8], R2 ;  /* 0x00000802ff007988 */ /* 0x0003e40008000808 */
.L_x_33:
[----:B------:R-:W-:Y:S05]  /*0e80*/  BSYNC.RELIABLE B1 ;  /* 0x0000000000017941 */ /* 0x000fea0003800100 */
.L_x_28:
[----:B-1-345:R-:W1:Y:S02]  /*0e90*/  @!P3 LDS R2, [UR8+0x8] ;  /* 0x00000808ff02b984 */ /* 0x03ae640008000800 */
[----:B-1----:R-:W-:-:S05]  /*0ea0*/  @!P3 LOP3.LUT R2, R2, 0x8000, RZ, 0xb8, !PT ;  /* 0x000080000202b812 */ /* 0x002fca00078eb8ff */
[----:B------:R5:W-:Y:S02]  /*0eb0*/  @!P3 STS [UR8+0x8], R2 ;  /* 0x00000802ff00b988 */ /* 0x000be40008000808 */
.L_x_34:
[----:B------:R-:W-:Y:S05]  /*0ec0*/  BSYNC.RECONVERGENT B2 ;  /* 0x0000000000027941 */ /* 0x000fea0003800200 */
.L_x_27:
[----:B------:R-:W-:Y:S05]  /*0ed0*/  WARPSYNC.ALL ;  /* 0x0000000000007948 */ /* 0x000fea0003800000 */
[----:B------:R-:W-:Y:S01]  /*0ee0*/  NOP ;  /* 0x0000000000007918 */ /* 0x000fe20000000000 */
[----:B------:R-:W-:-:S04]  /*0ef0*/  UIADD3 UR5, UPT, UPT, UR4, 0x80, URZ ;  /* 0x0000008004057890 */ /* 0x000fc8000fffe0ff */
[----:B------:R-:W-:-:S04]  /*0f00*/  UIADD3 UR22, UP0, UPT, UR5, UR10, URZ ;  /* 0x0000000a05167290 */ /* 0x000fc8000ff1e0ff */
[----:B------:R-:W-:Y:S01]  /*0f10*/  ULEA.HI.X.SX32 UR23, UR5, UR11, 0x1, UP0 ;  /* 0x0000000b05177291 */ /* 0x000fe200080f0eff */
[----:B------:R-:W-:Y:S11]  /*0f20*/  @P0 BRA `(.L_x_35) ;  /* 0x0000000000300947 */ /* 0x000ff60003800000 */
[----:B-1-345:R-:W1:Y:S01]  /*0f30*/  S2R R2, SR_LANEID ;  /* 0x0000000000027919 */ /* 0x03ae620000000000 */
[----:B------:R-:W-:Y:S05]  /*0f40*/  WARPSYNC.ALL ;  /* 0x0000000000007948 */ /* 0x000fea0003800000 */
[----:B------:R-:W-:Y:S01]  /*0f50*/  NOP ;  /* 0x0000000000007918 */ /* 0x000fe20000000000 */
[----:B-1----:R-:W-:-:S05]  /*0f60*/  IMAD.SHL.U32 R8, R2, 0x4, RZ ;  /* 0x0000000402087824 */ /* 0x002fca00078e00ff */
[----:B------:R-:W1:Y:S01]  /*0f70*/  LDS R5, [R8+UR8] ;  /* 0x0000000808057984 */ /* 0x000e620008000800 */
[----:B------:R-:W-:-:S05]  /*0f80*/  IADD3 R2, P1, PT, R8, UR22, RZ ;  /* 0x0000001608027c10 */ /* 0x000fca000ff3e0ff */
[----:B------:R-:W-:-:S05]  /*0f90*/  IMAD.X R3, RZ, RZ, UR23, P1 ;  /* 0x00000017ff037e24 */ /* 0x000fca00088e06ff */
[----:B-1----:R1:W3:Y:S01]  /*0fa0*/  ATOMG.E.EXCH.STRONG.GPU PT, RZ, [R2], R5 ;  /* 0x0000000502ff73a8 */ /* 0x0022e200041ee100 */
[----:B------:R-:W-:-:S04]  /*0fb0*/  DEPBAR {5,4,3,2,1,0} ;  /* 0x0000003f0000791a */ /* 0x000fc80000000000 */
[----:B------:R-:W4:Y:S02]  /*0fc0*/  CCTL.E.C.LDCU.IV.DEEP [UR22] ;  /* 0x0000000016007540 */ /* 0x000f240009c08000 */
[----:B----4-:R1:W-:Y:S01]  /*0fd0*/  UTMACCTL.IV [UR22] ;  /* 0x00000000160079b9 */ /* 0x0103e20008000000 */
[----:B------:R-:W-:Y:S01]  /*0fe0*/  NOP ;  /* 0x0000000000007918 */ /* 0x000fe20000000000 */
.L_x_35:
[----:B------:R-:W-:Y:S05]  /*0ff0*/  @P0 BRA `(.L_x_36) ;  /* 0x00000000000c0947 */ /* 0x000fea0003800000 */
[----:B------:R0:W-:Y:S01]  /*1000*/  UTMACMDFLUSH ;  /* 0x00000000000079b7 */ /* 0x0001e20000000000 */
[----:B------:R-:W-:Y:S05]  /*1010*/  @P0 BRA `(.L_x_36) ;  /* 0x0000000000040947 */ /* 0x000fea0003800000 */
[----:B------:R-:W-:-:S04]  /*1020*/  DEPBAR.LE SB0, 0x0 ;  /* 0x000080000000791a */ /* 0x000fc80000000000 */
.L_x_36:
[----:B------:R-:W-:Y:S05]  /*1030*/  WARPSYNC.ALL ;  /* 0x0000000000007948 */ /* 0x000fea0003800000 */
[----:B------:R-:W-:Y:S01]  /*1040*/  NOP ;  /* 0x0000000000007918 */ /* 0x000fe20000000000 */
[----:B---3--:R-:W-:Y:S06]  /*1050*/  BAR.SYNC.DEFER_BLOCKING 0x0 ;  /* 0x0000000000007b1d */ /* 0x008fec0000010000 */
[----:B------:R-:W-:Y:S02]  /*1060*/  BSSY.RECONVERGENT B2, `(.L_x_37) ;  /* 0x000000b000027945 */ /* 0x000fe40003800200 */
[----:B------:R-:W-:Y:S06]  /*1070*/  BAR.SYNC.DEFER_BLOCKING 0x0 ;  /* 0x0000000000007b1d */ /* 0x000fec0000010000 */
[----:B------:R3:W-:Y:S01]  /*1080*/  @!P0 STS [R4], RZ ;  /* 0x000000ff04008388 */ /* 0x0007e20000000800 */
[----:B------:R-:W-:Y:S01]  /*1090*/  NOP ;  /* 0x0000000000007918 */ /* 0x000fe20000000000 */
[----:B------:R-:W-:Y:S05]  /*10a0*/  @P3 BRA `(.L_x_38) ;  /* 0x0000000000183947 */ /* 0x000fea0003800000 */
[----:B-1--45:R-:W1:Y:S01]  /*10b0*/  LDS R2, [UR8+0x8] ;  /* 0x00000808ff027984 */ /* 0x032e620008000800 */
[----:B--23--:R-:W2:Y:S01]  /*10c0*/  LDC.64 R4, c[0x0][0x390] ;  /* 0x0000e400ff047b82 */ /* 0x00cea20000000a00 */
[----:B------:R-:W-:Y:S02]  /*10d0*/  IMAD.MOV.U32 R3, RZ, RZ, 0x70 ;  /* 0x00000070ff037424 */ /* 0x000fe400078e00ff */
[----:B--2---:R2:W-:Y:S03]  /*10e0*/  STS.64 [UR8], R4 ;  /* 0x00000004ff007988 */ /* 0x0045e60008000a08 */
[----:B-1----:R-:W-:-:S05]  /*10f0*/  LOP3.LUT R2, R2, 0x10, R3, 0xd8, !PT ;  /* 0x0000001002027812 */ /* 0x002fca00078ed803 */
[----:B------:R2:W-:Y:S02]  /*1100*/  STS [UR8+0x8], R2 ;  /* 0x00000802ff007988 */ /* 0x0005e40008000808 */
.L_x_38:
[----:B-1----:R-:W-:Y:S05]  /*1110*/  BSYNC.RECONVERGENT B2 ;  /* 0x0000000000027941 */ /* 0x002fea0003800200 */
.L_x_37:
[----:B------:R-:W-:Y:S04]  /*1120*/  BSSY.RECONVERGENT B3, `(.L_x_39) ;  /* 0x0000033000037945 */ /* 0x000fe80003800200 */
[----:B------:R-:W-:Y:S04]  /*1130*/  BSSY.RELIABLE B2, `(.L_x_40) ;  /* 0x000002e000027945 */ /* 0x000fe80003800100 */
[----:B------:R-:W-:Y:S05]  /*1140*/  @P3 BRA `(.L_x_41) ;  /* 0x0000000000243947 */ /* 0x000fea0003800000 */
[----:B--2-45:R-:W1:Y:S01]  /*1150*/  LDS R2, [UR8+0x34] ;  /* 0x00003408ff027984 */ /* 0x034e620008000800 */
[----:B------:R-:W-:-:S05]  /*1160*/  IMAD.MOV.U32 R3, RZ, RZ, 0x7f000000 ;  /* 0x7f000000ff037424 */ /* 0x000fca00078e00ff */
[----:B-1----:R-:W-:-:S05]  /*1170*/  LOP3.LUT R2, R2, 0xff000000, R3, 0xb8, !PT ;  /* 0xff00000002027812 */ /* 0x002fca00078eb803 */
[----:B------:R1:W-:Y:S01]  /*1180*/  STS [UR8+0x34], R2 ;  /* 0x00003402ff007988 */ /* 0x0003e20008000808 */
[----:B------:R-:W-:Y:S05]  /*1190*/  @P3 BRA `(.L_x_42) ;  /* 0x0000000000183947 */ /* 0x000fea0003800000 */
[----:B-1----:R-:W1:Y:S01]  /*11a0*/  LDS R2, [UR8+0x38] ;  /* 0x00003808ff027984 */ /* 0x002e620008000800 */
[----:B------:R-:W-:-:S05]  /*11b0*/  IMAD.MOV.U32 R3, RZ, RZ, 0x3f ;  /* 0x0000003fff037424 */ /* 0x000fca00078e00ff */
[----:B-1----:R-:W-:-:S05]  /*11c0*/  LOP3.LUT R2, R2, 0xff, R3, 0xb8, !PT ;  /* 0x000000ff02027812 */ /* 0x002fca00078eb803 */
[----:B------:R1:W-:Y:S02]  /*11d0*/  STS [UR8+0x38], R2 ;  /* 0x00003802ff007988 */ /* 0x0003e40008000808 */
.L_x_41:
[----:B------:R-:W-:Y:S05]  /*11e0*/  @P3 BRA `(.L_x_43) ;  /* 0x00000000000c3947 */ /* 0x000fea0003800000 */
[----:B------:R1:W-:Y:S02]  /*11f0*/  STS [UR8+0x20], R7 ;  /* 0x00002007ff007988 */ /* 0x0003e40008000808 */
.L_x_42:
[----:B------:R-:W-:Y:S05]  /*1200*/  @P3 BRA `(.L_x_44) ;  /* 0x0000000000243947 */ /* 0x000fea0003800000 */
[----:B------:R1:W-:Y:S02]  /*1210*/  STS [UR8+0x24], R6 ;  /* 0x00002406ff007988 */ /* 0x0003e40008000808 */
.L_x_43:
[----:B------:R-:W-:Y:S05]  /*1220*/  @P3 BRA `(.L_x_45) ;  /* 0x00000000002c3947 */ /* 0x000fea0003800000 */
[----:B-12-45:R-:W1:Y:S01]  /*1230*/  LDS R2, [UR8+0x1c] ;  /* 0x00001c08ff027984 */ /* 0x036e620008000800 */
[----:B------:R-:W2:Y:S02]  /*1240*/  LDC.64 R6, c[0x0][0x3b8] ;  /* 0x0000ee00ff067b82 */ /* 0x000ea40000000a00 */
[--C-:B--2---:R-:W-:Y:S02]  /*1250*/  SHF.R.U32.HI R5, RZ, 0x4, R7.reuse ;  /* 0x00000004ff057819 */ /* 0x104fe40000011607 */
[----:B------:R-:W-:-:S05]  /*1260*/  SHF.R.U64 R3, R6, 0x4, R7 ;  /* 0x0000000406037819 */ /* 0x000fca0000001207 */
[----:B------:R2:W-:Y:S01]  /*1270*/  STS [UR8+0xc], R3 ;  /* 0x00000c03ff007988 */ /* 0x0005e20008000808 */
[----:B-1----:R-:W-:-:S05]  /*1280*/  LOP3.LUT R2, R2, 0xf, R5, 0xb8, !PT ;  /* 0x0000000f02027812 */ /* 0x002fca00078eb805 */
[----:B------:R2:W-:Y:S02]  /*1290*/  STS [UR8+0x1c], R2 ;  /* 0x00001c02ff007988 */ /* 0x0005e40008000808 */
.L_x_44:
[----:B------:R-:W-:Y:S05]  /*12a0*/  @P3 BRA `(.L_x_46) ;  /* 0x00000000001c3947 */ /* 0x000fea0003800000 */
[----:B-12-45:R-:W1:Y:S02]  /*12b0*/  LDS R2, [UR8+0x34] ;  /* 0x00003408ff027984 */ /* 0x036e640008000800 */
[----:B-1----:R-:W-:-:S05]  /*12c0*/  LOP3.LUT R2, R2, 0x7, RZ, 0xb8, !PT ;  /* 0x0000000702027812 */ /* 0x002fca00078eb8ff */
[----:B------:R1:W-:Y:S02]  /*12d0*/  STS [UR8+0x34], R2 ;  /* 0x00003402ff007988 */ /* 0x0003e40008000808 */
.L_x_45:
[----:B------:R-:W-:Y:S05]  /*12e0*/  @P3 BRA `(.L_x_47) ;  /* 0x00000000001c3947 */ /* 0x000fea0003800000 */
[----:B-12-45:R-:W1:Y:S02]  /*12f0*/  LDS R2, [UR8+0x34] ;  /* 0x00003408ff027984 */ /* 0x036e640008000800 */
[----:B-1----:R-:W-:-:S05]  /*1300*/  LOP3.LUT R2, R2, 0x38, RZ, 0xb8, !PT ;  /* 0x0000003802027812 */ /* 0x002fca00078eb8ff */
[----:B------:R1:W-:Y:S02]  /*1310*/  STS [UR8+0x34], R2 ;  /* 0x00003402ff007988 */ /* 0x0003e40008000808 */
.L_x_46:
[----:B------:R-:W-:Y:S05]  /*1320*/  @P3 BRA `(.L_x_48) ;  /* 0x00000000001c3947 */ /* 0x000fea0003800000 */
[----:B-12-45:R-:W1:Y:S02]  /*1330*/  LDS R2, [UR8+0x8] ;  /* 0x00000808ff027984 */ /* 0x036e640008000800 */
[----:B-1----:R-:W-:-:S05]  /*1340*/  LOP3.LUT R2, R2, 0x780, RZ, 0xb8, !PT ;  /* 0x0000078002027812 */ /* 0x002fca00078eb8ff */
[----:B------:R1:W-:Y:S02]  /*1350*/  STS [UR8+0x8], R2 ;  /* 0x00000802ff007988 */ /* 0x0003e40008000808 */
.L_x_47:
[----:B------:R-:W-:Y:S05]  /*1360*/  @P3 BRA `(.L_x_49) ;  /* 0x0000000000283947 */ /* 0x000fea0003800000 */
[----:B-12-45:R-:W1:Y:S02]  /*1370*/  LDS R2, [UR8+0x8] ;  /* 0x00000808ff027984 */ /* 0x036e640008000800 */
[----:B-1----:R-:W-:-:S05]  /*1380*/  LOP3.LUT R2, R2, 0x1800, RZ, 0xb8, !PT ;  /* 0x0000180002027812 */ /* 0x002fca00078eb8ff */
[----:B------:R1:W-:Y:S02]  /*1390*/  STS [UR8+0x8], R2 ;  /* 0x00000802ff007988 */ /* 0x0003e40008000808 */
.L_x_48:
[----:B------:R-:W-:Y:S05]  /*13a0*/  @P3 BREAK.RELIABLE B2 ;  /* 0x0000000000023942 */ /* 0x000fea0003800100 */
[----:B------:R-:W-:Y:S05]  /*13b0*/  @P3 BRA `(.L_x_50) ;  /* 0x0000000000243947 */ /* 0x000fea0003800000 */
[----:B-12-45:R-:W1:Y:S01]  /*13c0*/  LDS R2, [UR8+0x8] ;  /* 0x00000808ff027984 */ /* 0x036e620008000800 */
[----:B------:R-:W-:-:S05]  /*13d0*/  IMAD.MOV.U32 R3, RZ, RZ, 0x6000 ;  /* 0x00006000ff037424 */ /* 0x000fca00078e00ff */
[----:B-1----:R-:W-:-:S04]  /*13e0*/  LOP3.LUT R2, R2, 0x6000, R3, 0xd8, !PT ;  /* 0x0000600002027812 */ /* 0x002fc800078ed803 */
[----:B------:R-:W-:-:S05]  /*13f0*/  LOP3.LUT R2, R2, 0x400000, RZ, 0xb8, !PT ;  /* 0x0040000002027812 */ /* 0x000fca00078eb8ff */
[----:B------:R1:W-:Y:S02]  /*1400*/  STS [UR8+0x8], R2 ;  /* 0x00000802ff007988 */ /* 0x0003e40008000808 */
.L_x_49:
[----:B------:R-:W-:Y:S05]  /*1410*/  BSYNC.RELIABLE B2 ;  /* 0x0000000000027941 */ /* 0x000fea0003800100 */
.L_x_40:
[----:B-12-45:R-:W1:Y:S02]  /*1420*/  @!P3 LDS R2, [UR8+0x8] ;  /* 0x00000808ff02b984 */ /* 0x036e640008000800 */
[----:B-1----:R-:W-:-:S05]  /*1430*/  @!P3 LOP3.LUT R2, R2, 0x8000, RZ, 0xb8, !PT ;  /* 0x000080000202b812 */ /* 0x002fca00078eb8ff */
[----:B------:R1:W-:Y:S02]  /*1440*/  @!P3 STS [UR8+0x8], R2 ;  /* 0x00000802ff00b988 */ /* 0x0003e40008000808 */
.L_x_50:
[----:B------:R-:W-:Y:S05]  /*1450*/  BSYNC.RECONVERGENT B3 ;  /* 0x0000000000037941 */ /* 0x000fea0003800200 */
.L_x_39:
        /* <DEDUP_REMOVED lines=9> */
[----:B-1-3--:R-:W-:-:S05]  /*14f0*/  IMAD.SHL.U32 R4, R2, 0x4, RZ ;  /* 0x0000000402047824 */ /* 0x00afca00078e00ff */
        /* <DEDUP_REMOVED lines=8> */
.L_x_51:
[----:B------:R-:W-:Y:S05]  /*1580*/  @P0 BRA `(.L_x_52) ;  /* 0x00000000000c0947 */ /* 0x000fea0003800000 */
[----:B------:R0:W-:Y:S01]  /*1590*/  UTMACMDFLUSH ;  /* 0x00000000000079b7 */ /* 0x0001e20000000000 */
[----:B------:R-:W-:Y:S05]  /*15a0*/  @P0 BRA `(.L_x_52) ;  /* 0x0000000000040947 */ /* 0x000fea0003800000 */
[----:B------:R-:W-:-:S04]  /*15b0*/  DEPBAR.LE SB0, 0x0 ;  /* 0x000080000000791a */ /* 0x000fc80000000000 */
.L_x_52:
[----:B------:R-:W-:Y:S05]  /*15c0*/  WARPSYNC.ALL ;  /* 0x0000000000007948 */ /* 0x000fea0003800000 */
[----:B------:R-:W-:Y:S01]  /*15d0*/  NOP ;  /* 0x0000000000007918 */ /* 0x000fe20000000000 */
[----:B--2---:R-:W-:Y:S01]  /*15e0*/  BAR.SYNC.DEFER_BLOCKING 0x0 ;  /* 0x0000000000007b1d */ /* 0x004fe20000010000 */
[----:B-1--45:R-:W-:Y:S01]  /*15f0*/  SHF.R.U32.HI R2, RZ, 0x5, R0 ;  /* 0x00000005ff027819 */ /* 0x032fe20000011600 */
[----:B------:R-:W-:-:S03]  /*1600*/  USHF.L.U32 UR12, UR12, 0x8, URZ ;  /* 0x000000080c0c7899 */ /* 0x000fc600080006ff */
[----:B------:R-:W-:Y:S01]  /*1610*/  R2UR UR9, R2 ;  /* 0x00000000020972ca */ /* 0x000fe200000e0000 */
[----:B------:R-:W-:Y:S01]  /*1620*/  VOTEU.ALL UP0, P3 ;  /* 0x0000000000ff7886 */ /* 0x000fe20001800000 */
[----:B------:R-:W-:Y:S01]  /*1630*/  UMOV UR4, 0x1 ;  /* 0x0000000100047882 */ /* 0x000fe20000000000 */
[----:B------:R-:W-:Y:S01]  /*1640*/  VOTEU.ALL UP1, P3 ;  /* 0x0000000000ff7886 */ /* 0x000fe20001820000 */
[----:B------:R-:W-:Y:S02]  /*1650*/  BSSY.RECONVERGENT B3, `(.L_x_53) ;  /* 0x0000018000037945 */ /* 0x000fe40003800200 */
[----:B------:R-:W-:-:S04]  /*1660*/  @!UP0 UIADD3 UR6, UPT, UPT, -UR4, 0x100000, URZ ;  /* 0x0010000004068890 */ /* 0x000fc8000fffe1ff */
[----:B------:R-:W-:Y:S02]  /*1670*/  @!UP0 USHF.L.U32 UR7, UR6, 0xb, URZ ;  /* 0x0000000b06078899 */ /* 0x000fe400080006ff */
[----:B------:R-:W-:Y:S02]  /*1680*/  @!UP0 USHF.L.U32 UR6, UR6, 0x1, URZ ;  /* 0x0000000106068899 */ /* 0x000fe400080006ff */
[----:B------:R-:W-:-:S04]  /*1690*/  @!UP0 UIADD3 UR4, UPT, UPT, -UR4, 0x100000, URZ ;  /* 0x0010000004048890 */ /* 0x000fc8000fffe1ff */
[----:B------:R-:W-:Y:S02]  /*16a0*/  @!UP0 USHF.L.U32 UR5, UR4, 0xb, URZ ;  /* 0x0000000b04058899 */ /* 0x000fe400080006ff */
[----:B------:R-:W-:Y:S01]  /*16b0*/  @!UP0 USHF.L.U32 UR4, UR4, 0x1, URZ ;  /* 0x0000000104048899 */ /* 0x000fe200080006ff */
[----:B------:R-:W-:Y:S01]  /*16c0*/  VOTEU.ALL UP0, P3 ;  /* 0x0000000000ff7886 */ /* 0x000fe20001800000 */
[----:B------:R-:W1:Y:S04]  /*16d0*/  FENCE.VIEW.ASYNC.S ;  /* 0x00000000000073c6 */ /* 0x000e680000000000 */
[----:B-1----:R1:W2:Y:S06]  /*16e0*/  @!UP0 SYNCS.EXCH.64 URZ, [UR8+0x28000], UR6 ;  /* 0x0280000608ff85b2 */ /* 0x0022ac0008000100 */
[----:B------:R1:W2:Y:S02]  /*16f0*/  @!UP1 SYNCS.EXCH.64 URZ, [UR8+0x28020], UR4 ;  /* 0x0280200408ff95b2 */ /* 0x0002a40008000100 */
[----:B--2---:R-:W-:Y:S06]  /*1700*/  BAR.SYNC.DEFER_BLOCKING 0x0 ;  /* 0x0000000000007b1d */ /* 0x004fec0000010000 */
[----:B------:R-:W-:Y:S05]  /*1710*/  @P3 BRA `(.L_x_54) ;  /* 0x00000000002c3947 */ /* 0x000fea0003800000 */
[----:B-1----:R-:W-:Y:S02]  /*1720*/  UMOV UR4, 0x1 ;  /* 0x0000000100047882 */ /* 0x002fe40000000000 */
[----:B------:R-:W-:-:S04]  /*1730*/  UIADD3 UR6, UPT, UPT, -UR4, 0x100000, URZ ;  /* 0x0010000004067890 */ /* 0x000fc8000fffe1ff */
[----:B------:R-:W-:Y:S02]  /*1740*/  USHF.L.U32 UR7, UR6, 0xb, URZ ;  /* 0x0000000b06077899 */ /* 0x000fe400080006ff */
[----:B------:R-:W-:Y:S02]  /*1750*/  USHF.L.U32 UR6, UR6, 0x1, URZ ;  /* 0x0000000106067899 */ /* 0x000fe400080006ff */
[----:B------:R-:W-:-:S04]  /*1760*/  UIADD3 UR4, UPT, UPT, -UR4, 0x100000, URZ ;  /* 0x0010000004047890 */ /* 0x000fc8000fffe1ff */
[----:B------:R-:W-:Y:S02]  /*1770*/  USHF.L.U32 UR5, UR4, 0xb, URZ ;  /* 0x0000000b04057899 */ /* 0x000fe400080006ff */
[----:B------:R-:W-:Y:S01]  /*1780*/  USHF.L.U32 UR4, UR4, 0x1, URZ ;  /* 0x0000000104047899 */ /* 0x000fe200080006ff */
[----:B------:R-:W1:Y:S03]  /*1790*/  FENCE.VIEW.ASYNC.S ;  /* 0x00000000000073c6 */ /* 0x000e660000000000 */
[----:B-1----:R2:W4:Y:S08]  /*17a0*/  SYNCS.EXCH.64 URZ, [UR8+0x28008], UR6 ;  /* 0x0280080608ff75b2 */ /* 0x0025300008000100 */
[----:B------:R2:W5:Y:S02]  /*17b0*/  SYNCS.EXCH.64 URZ, [UR8+0x28028], UR4 ;  /* 0x0280280408ff75b2 */ /* 0x0005640008000100 */
[----:B--2---:R-:W-:Y:S01]  /*17c0*/  NOP ;  /* 0x0000000000007918 */ /* 0x004fe20000000000 */
.L_x_54:
[----:B-1----:R-:W-:Y:S05]  /*17d0*/  BSYNC.RECONVERGENT B3 ;  /* 0x0000000000037941 */ /* 0x002fea0003800200 */
.L_x_53:
[----:B----45:R-:W-:Y:S06]  /*17e0*/  BAR.SYNC.DEFER_BLOCKING 0x0 ;  /* 0x0000000000007b1d */ /* 0x030fec0000010000 */
[----:B------:R-:W-:Y:S04]  /*17f0*/  BSSY.RECONVERGENT B3, `(.L_x_55) ;  /* 0x000000d000037945 */ /* 0x000fe80003800200 */
[----:B------:R-:W-:Y:S05]  /*1800*/  @P3 BRA `(.L_x_56) ;  /* 0x00000000002c3947 */ /* 0x000fea0003800000 */
[----:B------:R-:W-:Y:S02]  /*1810*/  UMOV UR4, 0x1 ;  /* 0x0000000100047882 */ /* 0x000fe40000000000 */
[----:B------:R-:W-:-:S04]  /*1820*/  UIADD3 UR6, UPT, UPT, -UR4, 0x100000, URZ ;  /* 0x0010000004067890 */ /* 0x000fc8000fffe1ff */
[----:B------:R-:W-:Y:S02]  /*1830*/  USHF.L.U32 UR7, UR6, 0xb, URZ ;  /* 0x0000000b06077899 */ /* 0x000fe400080006ff */
[----:B------:R-:W-:Y:S02]  /*1840*/  USHF.L.U32 UR6, UR6, 0x1, URZ ;  /* 0x0000000106067899 */ /* 0x000fe400080006ff */
[----:B------:R-:W-:-:S04]  /*1850*/  UIADD3 UR4, UPT, UPT, -UR4, 0x100000, URZ ;  /* 0x0010000004047890 */ /* 0x000fc8000fffe1ff */
[----:B------:R-:W-:Y:S02]  /*1860*/  USHF.L.U32 UR5, UR4, 0xb, URZ ;  /* 0x0000000b04057899 */ /* 0x000fe400080006ff */
[----:B------:R-:W-:Y:S01]  /*1870*/  USHF.L.U32 UR4, UR4, 0x1, URZ ;  /* 0x0000000104047899 */ /* 0x000fe200080006ff */
[----:B------:R-:W1:Y:S03]  /*1880*/  FENCE.VIEW.ASYNC.S ;  /* 0x00000000000073c6 */ /* 0x000e660000000000 */
[----:B-1----:R1:W2:Y:S08]  /*1890*/  SYNCS.EXCH.64 URZ, [UR8+0x28010], UR6 ;  /* 0x0280100608ff75b2 */ /* 0x0022b00008000100 */
[----:B------:R1:W4:Y:S01]  /*18a0*/  SYNCS.EXCH.64 URZ, [UR8+0x28030], UR4 ;  /* 0x0280300408ff75b2 */ /* 0x0003220008000100 */
[----:B------:R-:W-:Y:S01]  /*18b0*/  NOP ;  /* 0x0000000000007918 */ /* 0x000fe20000000000 */
.L_x_56:
[----:B-1----:R-:W-:Y:S05]  /*18c0*/  BSYNC.RECONVERGENT B3 ;  /* 0x0000000000037941 */ /* 0x002fea0003800200 */
.L_x_55:
[----:B--2-4-:R-:W-:Y:S01]  /*18d0*/  BAR.SYNC.DEFER_BLOCKING 0x0 ;  /* 0x0000000000007b1d */ /* 0x014fe20000010000 */
[----:B------:R-:W-:Y:S01]  /*18e0*/  UIADD3 UR6, UPT, UPT, UR8, 0x28020, URZ ;  /* 0x0002802008067890 */ /* 0x000fe2000fffe0ff */
[----:B------:R-:W-:Y:S01]  /*18f0*/  ISETP.GE.AND P0, PT, R10, 0x1, PT ;  /* 0x000000010a00780c */ /* 0x000fe20003f06270 */
[----:B------:R-:W-:-:S03]  /*1900*/  USHF.L.U32 UR7, UR13, 0x6, URZ ;  /* 0x000000060d077899 */ /* 0x000fc600080006ff */
        /* <DEDUP_REMOVED lines=13> */
.L_x_58:
[----:B-1----:R-:W-:Y:S05]  /*19e0*/  BSYNC.RECONVERGENT B3 ;  /* 0x0000000000037941 */ /* 0x002fea0003800200 */
.L_x_57:
[----:B------:R-:W-:Y:S05]  /*19f0*/  @!P0 BRA `(.L_x_59) ;  /* 0x0000000800908947 */ /* 0x000fea0003800000 */
[----:B--2-4-:R-:W-:Y:S01]  /*1a00*/  BAR.SYNC.DEFER_BLOCKING 0x0 ;  /* 0x0000000000007b1d */ /* 0x014fe20000010000 */
[----:B------:R-:W-:Y:S01]  /*1a10*/  ELECT P1, URZ, PT ;  /* 0x0000000000ff782f */ /* 0x000fe20003820000 */
[----:B------:R-:W-:Y:S01]  /*1a20*/  @!P3 IMAD.MOV.U32 R2, RZ, RZ, 0xa000 ;  /* 0x0000a000ff02b424 */ /* 0x000fe200078e00ff */
[----:B------:R-:W-:Y:S02]  /*1a30*/  UIADD3 UR16, UPT, UPT, UR8, 0x20000, URZ ;  /* 0x0002000008107890 */ /* 0x000fe4000fffe0ff */
[----:B------:R-:W-:Y:S01]  /*1a40*/  ISETP.LT.U32.AND P1, PT, R68, 0x20, P1 ;  /* 0x000000204400780c */ /* 0x000fe20000f21070 */
[----:B------:R-:W-:Y:S01]  /*1a50*/  UMOV UR19, UR7 ;  /* 0x0000000700137c82 */ /* 0x000fe20008000000 */
[----:B------:R-:W-:Y:S01]  /*1a60*/  ELECT P0, URZ, PT ;  /* 0x0000000000ff782f */ /* 0x000fe20003800000 */
[----:B------:R-:W-:-:S03]  /*1a70*/  ULOP3.LUT UR4, UR9, 0x1, URZ, 0xc0, !UPT ;  /* 0x0000000109047892 */ /* 0x000fc6000f8ec0ff */
[----:B------:R-:W-:Y:S01]  /*1a80*/  ISETP.LT.U32.AND P0, PT, R68, 0x40, P0 ;  /* 0x000000404400780c */ /* 0x000fe20000701070 */
[----:B------:R-:W-:Y:S02]  /*1a90*/  ULEA UR28, UR4, UR8, 0xe ;  /* 0x00000008041c7291 */ /* 0x000fe4000f8e70ff */
[----:B------:R-:W-:-:S04]  /*1aa0*/  ULEA UR30, UR4, UR12, 0x7 ;  /* 0x0000000c041e7291 */ /* 0x000fc8000f8e38ff */
[----:B------:R-:W-:Y:S01]  /*1ab0*/  VOTEU.ANY UP0, P1 ;  /* 0x0000000000ff7886 */ /* 0x000fe20000800100 */
[----:B------:R-:W-:-:S04]  /*1ac0*/  VOTEU.ANY UP2, P1 ;  /* 0x0000000000ff7886 */ /* 0x000fc80000840100 */
[----:B------:R-:W-:Y:S02]  /*1ad0*/  @UP0 UIADD3 UR17, UPT, UPT, UR8, 0x28000, URZ ;  /* 0x0002800008110890 */ /* 0x000fe4000fffe0ff */
[----:B------:R1:W-:Y:S01]  /*1ae0*/  @!P3 SYNCS.ARRIVE.TRANS64 RZ, [UR8+0x28000], R2 ;  /* 0x02800002ffffb9a7 */ /* 0x0003e20008000008 */
[----:B------:R-:W-:Y:S01]  /*1af0*/  @UP0 UMOV UR18, URZ ;  /* 0x000000ff00120c82 */ /* 0x000fe20008000000 */
[----:B------:R-:W-:Y:S01]  /*1b00*/  BAR.SYNC.DEFER_BLOCKING 0x0 ;  /* 0x0000000000007b1d */ /* 0x000fe20000010000 */
[----:B------:R-:W-:-:S05]  /*1b10*/  UISETP.NE.U32.AND UP0, UPT, UR9, URZ, UPT ;  /* 0x000000ff0900728c */ /* 0x000fca000bf05070 */
[----:B------:R-:W-:Y:S01]  /*1b20*/  VOTEU.ANY UP1, P0 ;  /* 0x0000000000ff7886 */ /* 0x000fe20000020100 */
[----:B------:R-:W-:-:S04]  /*1b30*/  VOTEU.ANY UP3, P0 ;  /* 0x0000000000ff7886 */ /* 0x000fc80000060100 */
[----:B------:R-:W-:Y:S01]  /*1b40*/  @UP1 UIADD3 UR29, UPT, UPT, UR8, 0x28000, URZ ;  /* 0x00028000081d1890 */ /* 0x000fe2000fffe0ff */
[----:B------:R-:W-:Y:S01]  /*1b50*/  @UP1 UMOV UR31, URZ ;  /* 0x000000ff001f1c82 */ /* 0x000fe20008000000 */
[----:B------:R1:W-:Y:S01]  /*1b60*/  @UP2 UTMALDG.2D [UR16], [UR20] ;  /* 0x00000010140025b4 */ /* 0x0003e20008008000 */
[----:B------:R2:W-:Y:S06]  /*1b70*/  MEMBAR.ALL.CTA ;  /* 0x0000000000007992 */ /* 0x0005ec0000008000 */
[----:B--2---:R-:W2:Y:S02]  /*1b80*/  FENCE.VIEW.ASYNC.S ;  /* 0x00000000000073c6 */ /* 0x004ea40000000000 */
[----:B--2---:R-:W-:Y:S06]  /*1b90*/  BAR.SYNC.DEFER_BLOCKING 0x0 ;  /* 0x0000000000007b1d */ /* 0x004fec0000010000 */
[----:B------:R1:W-:Y:S02]  /*1ba0*/  @UP3 UTMALDG.2D [UR28], [UR22] ;  /* 0x0000001c160035b4 */ /* 0x0003e40008008000 */
[----:B------:R-:W-:Y:S06]  /*1bb0*/  BAR.SYNC.DEFER_BLOCKING 0x0 ;  /* 0x0000000000007b1d */ /* 0x000fec0000010000 */
[----:B------:R-:W2:Y:S02]  /*1bc0*/  SYNCS.PHASECHK.TRANS64.TRYWAIT P0, [UR8+0x28000], RZ ;  /* 0x028000ffff0075a7 */ /* 0x000ea40008001108 */
[----:B-12---:R-:W-:Y:S05]  /*1bd0*/  @!P0 BRA `(.L_x_60) ;  /* 0x0000001000408947 */ /* 0x006fea0003800000 */
.L_x_78:
[----:B------:R-:W-:Y:S05]  /*1be0*/  BRA.U UP0, `(.L_x_61) ;  /* 0x0000000100787547 */ /* 0x000fea000b800000 */
[----:B------:R-:W-:Y:S02]  /*1bf0*/  USHF.R.U32.HI UR14, URZ, 0x4, UR16 ;  /* 0x00000004ff0e7899 */ /* 0x000fe40008011610 */
[----:B------:R-:W-:Y:S02]  /*1c00*/  USHF.R.U32.HI UR13, URZ, 0x4, UR8 ;  /* 0x00000004ff0d7899 */ /* 0x000fe40008011608 */
[----:B------:R-:W-:Y:S02]  /*1c10*/  USGXT.U32 UR14, UR14, 0xe ;  /* 0x0000000e0e0e789a */ /* 0x000fe40008000000 */
[----:B------:R-:W-:Y:S02]  /*1c20*/  USGXT.U32 UR13, UR13, 0xe ;  /* 0x0000000e0d0d789a */ /* 0x000fe40008000000 */
[----:B------:R-:W-:Y:S02]  /*1c30*/  UIADD3 UR32, UP0, UPT, UR14, 0x2, URZ ;  /* 0x000000020e207890 */ /* 0x000fe4000ff1e0ff */
[----:B------:R-:W-:Y:S01]  /*1c40*/  UIADD3 UR30, UP1, UPT, UR13, 0x4000100, URZ ;  /* 0x040001000d1e7890 */ /* 0x000fe2000ff3e0ff */
[----:B------:R-:W-:Y:S01]  /*1c50*/  UMOV UR4, URZ ;  /* 0x000000ff00047c82 */ /* 0x000fe20008000000 */
[----:B------:R-:W-:Y:S01]  /*1c60*/  UMOV UR5, URZ ;  /* 0x000000ff00057c82 */ /* 0x000fe20008000000 */
[----:B------:R-:W-:-:S02]  /*1c70*/  UIADD3.X UR33, UPT, UPT, UR4, 0x40004040, URZ, UP0, !UPT ;  /* 0x4000404004217890 */ /* 0x000fc400087fe4ff */
[----:B------:R-:W-:Y:S02]  /*1c80*/  UIADD3.X UR31, UPT, UPT, UR5, 0x40004040, URZ, UP1, !UPT ;  /* 0x40004040051f7890 */ /* 0x000fe40008ffe4ff */
[----:B------:R-:W-:Y:S02]  /*1c90*/  ULOP3.LUT UR4, UR13, 0x4000000, URZ, 0xfc, !UPT ;  /* 0x040000000d047892 */ /* 0x000fe4000f8efcff */
[----:B------:R-:W-:Y:S02]  /*1ca0*/  UIADD3.64 UR16, UPT, UPT, UR32, 0x2, URZ ;  /* 0x0000000220107897 */ /* 0x000fe4000fffe0ff */
[----:B------:R-:W-:Y:S02]  /*1cb0*/  UIADD3.64 UR18, UPT, UPT, UR30, 0x100, URZ ;  /* 0x000001001e127897 */ /* 0x000fe4000fffe0ff */
[----:B------:R-:W-:Y:S02]  /*1cc0*/  UIADD3.64 UR26, UPT, UPT, UR32, 0x4, URZ ;  /* 0x00000004201a7897 */ /* 0x000fe4000fffe0ff */
[----:B------:R-:W-:Y:S01]  /*1cd0*/  UIADD3.64 UR28, UPT, UPT, UR30, 0x200, URZ ;  /* 0x000002001e1c7897 */ /* 0x000fe2000fffe0ff */
[----:B------:R-:W-:Y:S01]  /*1ce0*/  UMOV UR34, 0x0 ;  /* 0x0000000000227882 */ /* 0x000fe20000000000 */
[----:B------:R-:W-:Y:S01]  /*1cf0*/  UMOV UR35, 0x4410010 ;  /* 0x0441001000237882 */ /* 0x000fe20000000000 */
[----:B------:R-:W-:Y:S01]  /*1d00*/  UMOV UR15, 0x40004040 ;  /* 0x40004040000f7882 */ /* 0x000fe20000000000 */
[----:B------:R-:W-:Y:S01]  /*1d10*/  UMOV UR5, 0x40004040 ;  /* 0x4000404000057882 */ /* 0x000fe20000000000 */
[----:B------:R-:W-:Y:S01]  /*1d20*/  UMOV UR36, 0x0 ;  /* 0x0000000000247882 */ /* 0x000fe20000000000 */
[----:B------:R-:W-:Y:S01]  /*1d30*/  UMOV UR37, 0x4410010 ;  /* 0x0441001000257882 */ /* 0x000fe20000000000 */
[----:B------:R-:W-:Y:S01]  /*1d40*/  UMOV UR38, 0x0 ;  /* 0x0000000000267882 */ /* 0x000fe20000000000 */
[----:B------:R-:W-:Y:S01]  /*1d50*/  UMOV UR39, 0x4410010 ;  /* 0x0441001000277882 */ /* 0x000fe20000000000 */
[----:B------:R1:W-:Y:S01]  /*1d60*/  UTCQMMA gdesc[UR14], gdesc[UR4], tmem[UR24], tmem[UR34], idesc[UR35], !UPT ;  /* 0x00ff22040e0075ea */ /* 0x0003e2000f800318 */
[----:B------:R-:W-:Y:S01]  /*1d70*/  UMOV UR40, 0x0 ;  /* 0x0000000000287882 */ /* 0x000fe20000000000 */
[----:B------:R-:W-:Y:S01]  /*1d80*/  UMOV UR41, 0x4410010 ;  /* 0x0441001000297882 */ /* 0x000fe20000000000 */
[----:B------:R1:W-:Y:S01]  /*1d90*/  UTCQMMA gdesc[UR32], gdesc[UR30], tmem[UR24], tmem[UR36], idesc[UR37], UPT ;  /* 0x00ff241e200075ea */ /* 0x0003e2000b800318 */
[----:B------:R1:W-:Y:S01]  /*1da0*/  UTCQMMA gdesc[UR16], gdesc[UR18], tmem[UR24], tmem[UR38], idesc[UR39], UPT ;  /* 0x00ff2612100075ea */ /* 0x0003e2000b800318 */
[----:B------:R1:W-:Y:S01]  /*1db0*/  UTCQMMA gdesc[UR26], gdesc[UR28], tmem[UR24], tmem[UR40], idesc[UR41], UPT ;  /* 0x00ff281c1a0075ea */ /* 0x0003e2000b800318 */
[----:B------:R-:W-:Y:S01]  /*1dc0*/  NOP ;  /* 0x0000000000007918 */ /* 0x000fe20000000000 */
.L_x_61:
[----:B------:R-:W-:Y:S01]  /*1dd0*/  ELECT P0, URZ, PT ;  /* 0x0000000000ff782f */ /* 0x000fe20003800000 */
[----:B-1----:R-:W-:Y:S01]  /*1de0*/  UMOV UR4, UR6 ;  /* 0x0000000600047c82 */ /* 0x002fe20008000000 */
[----:B------:R-:W-:Y:S02]  /*1df0*/  UMOV UR5, URZ ;  /* 0x000000ff00057c82 */ /* 0x000fe40008000000 */
[----:B------:R-:W-:-:S13]  /*1e00*/  ISETP.LT.U32.AND P0, PT, R68, 0x20, P0 ;  /* 0x000000204400780c */ /* 0x000fda0000701070 */
[----:B------:R-:W-:Y:S01]  /*1e10*/  VOTEU.ANY UP0, P0 ;  /* 0x0000000000ff7886 */ /* 0x000fe20000000100 */
[----:B------:R-:W-:Y:S01]  /*1e20*/  VOTEU.ANY UP1, P0 ;  /* 0x0000000000ff7886 */ /* 0x000fe20000020100 */
[----:B------:R-:W-:-:S03]  /*1e30*/  ISETP.GE.U32.AND P0, PT, R10, 0x81, PT ;  /* 0x000000810a00780c */ /* 0x000fc60003f06070 */
[----:B------:R-:W-:Y:S02]  /*1e40*/  @UP0 UMOV UR4, UR4 ;  /* 0x0000000400040c82 */ /* 0x000fe40008000000 */
[----:B------:R1:W-:Y:S01]  /*1e50*/  @UP1 UTCBAR [UR4], URZ ;  /* 0x000000ff040013e9 */ /* 0x0003e200080000ff */
[----:B------:R-:W-:Y:S06]  /*1e60*/  BAR.SYNC.DEFER_BLOCKING 0x0 ;  /* 0x0000000000007b1d */ /* 0x000fec0000010000 */
[----:B------:R-:W2:Y:S02]  /*1e70*/  SYNCS.PHASECHK.TRANS64.TRYWAIT P1, [UR8+0x28020], RZ ;  /* 0x028020ffff0075a7 */ /* 0x000ea40008021108 */
[----:B-12---:R-:W-:Y:S05]  /*1e80*/  @!P1 BRA `(.L_x_62) ;  /* 0x0000000c00a09947 */ /* 0x006fea0003800000 */
.L_x_79:
[----:B------:R-:W-:Y:S01]  /*1e90*/  IMAD.MOV.U32 R2, RZ, RZ, RZ ;  /* 0x000000ffff027224 */ /* 0x000fe200078e00ff */
[----:B------:R-:W-:Y:S06]  /*1ea0*/  @!P0 BRA `(.L_x_59) ;  /* 0x0000000400648947 */ /* 0x000fec0003800000 */
[----:B------:R-:W1:Y:S01]  /*1eb0*/  LDCU UR25, c[0x0][0x3a0] ;  /* 0x00007400ff1977ac */ /* 0x000e620008000800 */
[----:B------:R-:W-:Y:S01]  /*1ec0*/  UMOV UR13, 0x1 ;  /* 0x00000001000d7882 */ /* 0x000fe20000000000 */
[----:B------:R-:W-:-:S05]  /*1ed0*/  UMOV UR6, 0x80 ;  /* 0x0000008000067882 */ /* 0x000fca0000000000 */
.L_x_66:
[----:B------:R-:W-:Y:S01]  /*1ee0*/  BAR.SYNC.DEFER_BLOCKING 0x0 ;  /* 0x0000000000007b1d */ /* 0x000fe20000010000 */
[----:B------:R-:W-:Y:S01]  /*1ef0*/  ULEA UR17, UR13, UR8, 0x3 ;  /* 0x000000080d117291 */ /* 0x000fe2000f8e18ff */
[----:B------:R-:W-:Y:S01]  /*1f00*/  @!P3 IMAD.MOV.U32 R3, RZ, RZ, 0xa000 ;  /* 0x0000a000ff03b424 */ /* 0x000fe200078e00ff */
[----:B------:R-:W-:Y:S01]  /*1f10*/  ELECT P1, URZ, PT ;  /* 0x0000000000ff782f */ /* 0x000fe20003820000 */
[----:B------:R-:W-:-:S03]  /*1f20*/  ULEA UR4, UR13, UR8, 0xd ;  /* 0x000000080d047291 */ /* 0x000fc6000f8e68ff */
[----:B------:R-:W-:Y:S02]  /*1f30*/  ISETP.LT.U32.AND P1, PT, R68, 0x20, P1 ;  /* 0x000000204400780c */ /* 0x000fe40000f21070 */
[----:B------:R-:W-:Y:S01]  /*1f40*/  ELECT P0, URZ, PT ;  /* 0x0000000000ff782f */ /* 0x000fe20003800000 */
[----:B------:R-:W-:-:S03]  /*1f50*/  UIADD3 UR4, UPT, UPT, UR4, 0x20000, URZ ;  /* 0x0002000004047890 */ /* 0x000fc6000fffe0ff */
[----:B------:R-:W-:Y:S01]  /*1f60*/  ISETP.LT.U32.AND P0, PT, R68, 0x40, P0 ;  /* 0x000000404400780c */ /* 0x000fe20000701070 */
[----:B------:R-:W-:Y:S02]  /*1f70*/  ULEA UR14, UR13, UR8, 0xf ;  /* 0x000000080d0e7291 */ /* 0x000fe4000f8e78ff */
[----:B------:R-:W-:Y:S01]  /*1f80*/  ULOP3.LUT UR15, UR9, 0x1, URZ, 0xc0, !UPT ;  /* 0x00000001090f7892 */ /* 0x000fe2000f8ec0ff */
[----:B------:R-:W-:-:S03]  /*1f90*/  UMOV UR31, UR6 ;  /* 0x00000006001f7c82 */ /* 0x000fc60008000000 */
[----:B------:R-:W-:Y:S01]  /*1fa0*/  ULEA UR28, UR15, UR14, 0xe ;  /* 0x0000000e0f1c7291 */ /* 0x000fe2000f8e70ff */
[----:B------:R-:W-:Y:S01]  /*1fb0*/  VOTEU.ANY UP0, P1 ;  /* 0x0000000000ff7886 */ /* 0x000fe20000800100 */
[----:B------:R-:W-:Y:S01]  /*1fc0*/  ULEA UR30, UR15, UR12, 0x7 ;  /* 0x0000000c0f1e7291 */ /* 0x000fe2000f8e38ff */
[----:B------:R2:W-:Y:S03]  /*1fd0*/  @!P3 SYNCS.ARRIVE.TRANS64 RZ, [UR17+0x28000], R3 ;  /* 0x02800003ffffb9a7 */ /* 0x0005e60008000011 */
[----:B------:R-:W-:Y:S01]  /*1fe0*/  VOTEU.ANY UP1, P0 ;  /* 0x0000000000ff7886 */ /* 0x000fe20000020100 */
[----:B------:R-:W-:Y:S01]  /*1ff0*/  @UP0 UIADD3 UR5, UPT, UPT, UR17, 0x28000, URZ ;  /* 0x0002800011050890 */ /* 0x000fe2000fffe0ff */
[----:B------:R-:W-:Y:S01]  /*2000*/  VOTEU.ANY UP0, P1 ;  /* 0x0000000000ff7886 */ /* 0x000fe20000800100 */
[----:B------:R-:W-:Y:S02]  /*2010*/  BAR.SYNC.DEFER_BLOCKING 0x0 ;  /* 0x0000000000007b1d */ /* 0x000fe40000010000 */
[----:B------:R-:W-:Y:S01]  /*2020*/  @UP1 UIADD3 UR29, UPT, UPT, UR17, 0x28000, URZ ;  /* 0x00028000111d1890 */ /* 0x000fe2000fffe0ff */
[----:B--2---:R-:W-:-:S03]  /*2030*/  IMAD.U32 R3, R2, -0x80000000, RZ ;  /* 0x8000000002037824 */ /* 0x004fc600078e00ff */
[----:B------:R-:W-:Y:S01]  /*2040*/  VOTEU.ANY UP1, P0 ;  /* 0x0000000000ff7886 */ /* 0x000fe20000020100 */
[----:B------:R2:W-:Y:S01]  /*2050*/  @UP0 UTMALDG.2D [UR4], [UR20] ;  /* 0x00000004140005b4 */ /* 0x0005e20008008000 */
[----:B------:R-:W-:Y:S01]  /*2060*/  UISETP.NE.U32.AND UP0, UPT, UR9, URZ, UPT ;  /* 0x000000ff0900728c */ /* 0x000fe2000bf05070 */
[----:B------:R4:W-:Y:S06]  /*2070*/  MEMBAR.ALL.CTA ;  /* 0x0000000000007992 */ /* 0x0009ec0000008000 */
[----:B----4-:R-:W4:Y:S02]  /*2080*/  FENCE.VIEW.ASYNC.S ;  /* 0x00000000000073c6 */ /* 0x010f240000000000 */
[----:B----4-:R-:W-:Y:S06]  /*2090*/  BAR.SYNC.DEFER_BLOCKING 0x0 ;  /* 0x0000000000007b1d */ /* 0x010fec0000010000 */
[----:B------:R2:W-:Y:S02]  /*20a0*/  @UP1 UTMALDG.2D [UR28], [UR22] ;  /* 0x0000001c160015b4 */ /* 0x0005e40008008000 */
[----:B------:R-:W-:Y:S06]  /*20b0*/  BAR.SYNC.DEFER_BLOCKING 0x0 ;  /* 0x0000000000007b1d */ /* 0x000fec0000010000 */
[----:B------:R-:W4:Y:S02]  /*20c0*/  SYNCS.PHASECHK.TRANS64.TRYWAIT P0, [UR17+0x28000], R3 ;  /* 0x02800003ff0075a7 */ /* 0x000f240008001111 */
[----:B--2-4-:R-:W-:Y:S05]  /*20d0*/  @!P0 BRA `(.L_x_63) ;  /* 0x0000000c00188947 */ /* 0x014fea0003800000 */
.L_x_80:
        /* <DEDUP_REMOVED lines=11> */
[----:B------:R-:W-:Y:S02]  /*2190*/  UIADD3 UR28, UP0, UPT, UR18, 0x2, URZ ;  /* 0x00000002121c7890 */ /* 0x000fe4000ff1e0ff */
[----:B------:R-:W-:Y:S02]  /*21a0*/  UIADD3 UR30, UP1, UPT, UR26, 0x100, URZ ;  /* 0x000001001a1e7890 */ /* 0x000fe4000ff3e0ff */
[----:B------:R-:W-:Y:S02]  /*21b0*/  UIADD3 UR32, UP2, UPT, UR18, 0x4, URZ ;  /* 0x0000000412207890 */ /* 0x000fe4000ff5e0ff */
[----:B------:R-:W-:Y:S02]  /*21c0*/  UIADD3 UR34, UP3, UPT, UR26, 0x200, URZ ;  /* 0x000002001a227890 */ /* 0x000fe4000ff7e0ff */
[----:B------:R-:W-:-:S02]  /*21d0*/  ULOP3.LUT UR4, UR15, 0x4000000, URZ, 0xfc, !UPT ;  /* 0x040000000f047892 */ /* 0x000fc4000f8efcff */
[----:B------:R-:W-:Y:S02]  /*21e0*/  UIADD3.X UR29, UPT, UPT, UR19, URZ, URZ, UP0, !UPT ;  /* 0x000000ff131d7290 */ /* 0x000fe400087fe4ff */
[----:B------:R-:W-:Y:S02]  /*21f0*/  UIADD3.X UR31, UPT, UPT, UR27, URZ, URZ, UP1, !UPT ;  /* 0x000000ff1b1f7290 */ /* 0x000fe40008ffe4ff */
[----:B------:R-:W-:Y:S02]  /*2200*/  UIADD3.X UR33, UPT, UPT, UR19, URZ, URZ, UP2, !UPT ;  /* 0x000000ff13217290 */ /* 0x000fe400097fe4ff */
[----:B------:R-:W-:Y:S01]  /*2210*/  UIADD3.X UR35, UPT, UPT, UR27, URZ, URZ, UP3, !UPT ;  /* 0x000000ff1b237290 */ /* 0x000fe20009ffe4ff */
        /* <DEDUP_REMOVED lines=8> */
[----:B------:R2:W-:Y:S01]  /*22a0*/  UTCQMMA gdesc[UR14], gdesc[UR4], tmem[UR24], tmem[UR36], idesc[UR37], UPT ;  /* 0x00ff24040e0075ea */ /* 0x0005e2000b800318 */
[----:B------:R-:W-:Y:S01]  /*22b0*/  UMOV UR42, 0x0 ;  /* 0x00000000002a7882 */ /* 0x000fe20000000000 */
[----:B------:R-:W-:Y:S01]  /*22c0*/  UMOV UR43, 0x4410010 ;  /* 0x04410010002b7882 */ /* 0x000fe20000000000 */
[----:B------:R2:W-:Y:S01]  /*22d0*/  UTCQMMA gdesc[UR18], gdesc[UR26], tmem[UR24], tmem[UR38], idesc[UR39], UPT ;  /* 0x00ff261a120075ea */ /* 0x0005e2000b800318 */
[----:B------:R2:W-:Y:S01]  /*22e0*/  UTCQMMA gdesc[UR28], gdesc[UR30], tmem[UR24], tmem[UR40], idesc[UR41], UPT ;  /* 0x00ff281e1c0075ea */ /* 0x0005e2000b800318 */
[----:B------:R2:W-:Y:S01]  /*22f0*/  UTCQMMA gdesc[UR32], gdesc[UR34], tmem[UR24], tmem[UR42], idesc[UR43], UPT ;  /* 0x00ff2a22200075ea */ /* 0x0005e2000b800318 */
[----:B------:R-:W-:Y:S01]  /*2300*/  NOP ;  /* 0x0000000000007918 */ /* 0x000fe20000000000 */
.L_x_64:
[----:B------:R-:W-:Y:S01]  /*2310*/  ELECT P0, URZ, PT ;  /* 0x0000000000ff782f */ /* 0x000fe20003800000 */
[----:B--2---:R-:W-:-:S03]  /*2320*/  UIADD3 UR4, UPT, UPT, UR17, 0x28020, URZ ;  /* 0x0002802011047890 */ /* 0x004fc6000fffe0ff */
[----:B------:R-:W-:Y:S01]  /*2330*/  ISETP.LT.U32.AND P0, PT, R68, 0x20, P0 ;  /* 0x000000204400780c */ /* 0x000fe20000701070 */
[----:B------:R-:W-:-:S12]  /*2340*/  UMOV UR5, URZ ;  /* 0x000000ff00057c82 */ /* 0x000fd80008000000 */
[----:B------:R-:W-:Y:S01]  /*2350*/  VOTEU.ANY UP0, P0 ;  /* 0x0000000000ff7886 */ /* 0x000fe20000000100 */
[----:B------:R-:W-:-:S04]  /*2360*/  VOTEU.ANY UP1, P0 ;  /* 0x0000000000ff7886 */ /* 0x000fc80000020100 */
[----:B------:R-:W-:Y:S02]  /*2370*/  @UP0 UMOV UR4, UR4 ;  /* 0x0000000400040c82 */ /* 0x000fe40008000000 */
[----:B------:R2:W-:Y:S01]  /*2380*/  @UP1 UTCBAR [UR4], URZ ;  /* 0x000000ff040013e9 */ /* 0x0005e200080000ff */
[----:B------:R-:W-:Y:S06]  /*2390*/  BAR.SYNC.DEFER_BLOCKING 0x0 ;  /* 0x0000000000007b1d */ /* 0x000fec0000010000 */
[----:B------:R-:W4:Y:S02]  /*23a0*/  SYNCS.PHASECHK.TRANS64.TRYWAIT P0, [UR17+0x28020], R3 ;  /* 0x02802003ff0075a7 */ /* 0x000f240008001111 */
[----:B--2-4-:R-:W-:Y:S05]  /*23b0*/  @!P0 BRA `(.L_x_65) ;  /* 0x00000008006c8947 */ /* 0x014fea0003800000 */
.L_x_81:
[----:B------:R-:W-:Y:S02]  /*23c0*/  UIADD3 UR13, UPT, UPT, UR13, 0x1, URZ ;  /* 0x000000010d0d7890 */ /* 0x000fe4000fffe0ff */
[----:B------:R-:W-:Y:S02]  /*23d0*/  UIADD3 UR6, UPT, UPT, UR6, 0x80, URZ ;  /* 0x0000008006067890 */ /* 0x000fe4000fffe0ff */
[----:B------:R-:W-:-:S04]  /*23e0*/  UISETP.NE.U32.AND UP0, UPT, UR13, 0x4, UPT ;  /* 0x000000040d00788c */ /* 0x000fc8000bf05070 */
[----:B------:R-:W-:Y:S02]  /*23f0*/  USEL UR13, UR13, URZ, UP0 ;  /* 0x000000ff0d0d7287 */ /* 0x000fe40008000000 */
[----:B------:R-:W-:Y:S02]  /*2400*/  USEL UR4, URZ, 0x1, UP0 ;  /* 0x00000001ff047887 */ /* 0x000fe40008000000 */
[----:B-1----:R-:W-:-:S04]  /*2410*/  UISETP.GE.AND UP0, UPT, UR6, UR25, UPT ;  /* 0x000000190600728c */ /* 0x002fc8000bf06270 */
[----:B------:R-:W-:-:S05]  /*2420*/  LOP3.LUT R2, R2, UR4, RZ, 0x3c, !PT ;  /* 0x0000000402027c12 */ /* 0x000fca000f8e3cff */
[----:B------:R-:W-:Y:S05]  /*2430*/  BRA.U !UP0, `(.L_x_66) ;  /* 0xfffffff908a87547 */ /* 0x000fea000b83ffff */
.L_x_59:
[----:B--2-4-:R-:W-:Y:S01]  /*2440*/  BAR.SYNC.DEFER_BLOCKING 0x0 ;  /* 0x0000000000007b1d */ /* 0x014fe20000010000 */
[----:B------:R-:W-:-:S05]  /*2450*/  IMAD.SHL.U32 R2, R0, 0x40, RZ ;  /* 0x0000004000027824 */ /* 0x000fca00078e00ff */
[----:B------:R-:W-:Y:S04]  /*2460*/  BSSY.RECONVERGENT B3, `(.L_x_67) ;  /* 0x0000004000037945 */ /* 0x000fe80003800200 */
[----:B------:R-:W-:Y:S05]  /*2470*/  @P3 BRA `(.L_x_68) ;  /* 0x0000000000083947 */ /* 0x000fea0003800000 */
[----:B------:R-:W1:Y:S02]  /*2480*/  SYNCS.CCTL.IV [UR8+0x28000] ;  /* 0x02800000ff0079b1 */ /* 0x000e640008000008 */
[----:B-1----:R-:W1:Y:S02]  /*2490*/  SYNCS.CCTL.IV [UR8+0x28020] ;  /* 0x02802000ff0079b1 */ /* 0x002e640008000008 */
.L_x_68:
[----:B------:R-:W-:Y:S05]  /*24a0*/  BSYNC.RECONVERGENT B3 ;  /* 0x0000000000037941 */ /* 0x000fea0003800200 */
.L_x_67:
[----:B-1----:R-:W-:Y:S06]  /*24b0*/  BAR.SYNC.DEFER_BLOCKING 0x0 ;  /* 0x0000000000007b1d */ /* 0x002fec0000010000 */
[----:B------:R-:W-:Y:S04]  /*24c0*/  BSSY.RECONVERGENT B3, `(.L_x_69) ;  /* 0x0000004000037945 */ /* 0x000fe80003800200 */
[----:B------:R-:W-:Y:S05]  /*24d0*/  @P3 BRA `(.L_x_70) ;  /* 0x0000000000083947 */ /* 0x000fea0003800000 */
[----:B------:R-:W1:Y:S02]  /*24e0*/  SYNCS.CCTL.IV [UR8+0x28008] ;  /* 0x02800800ff0079b1 */ /* 0x000e640008000008 */
[----:B-1----:R-:W1:Y:S02]  /*24f0*/  SYNCS.CCTL.IV [UR8+0x28028] ;  /* 0x02802800ff0079b1 */ /* 0x002e640008000008 */
.L_x_70:
[----:B------:R-:W-:Y:S05]  /*2500*/  BSYNC.RECONVERGENT B3 ;  /* 0x0000000000037941 */ /* 0x000fea0003800200 */
.L_x_69:
[----:B-1----:R-:W-:Y:S06]  /*2510*/  BAR.SYNC.DEFER_BLOCKING 0x0 ;  /* 0x0000000000007b1d */ /* 0x002fec0000010000 */
[----:B------:R-:W-:Y:S04]  /*2520*/  BSSY.RECONVERGENT B3, `(.L_x_71) ;  /* 0x0000004000037945 */ /* 0x000fe80003800200 */
[----:B------:R-:W-:Y:S05]  /*2530*/  @P3 BRA `(.L_x_72) ;  /* 0x0000000000083947 */ /* 0x000fea0003800000 */
[----:B------:R-:W1:Y:S02]  /*2540*/  SYNCS.CCTL.IV [UR8+0x28010] ;  /* 0x02801000ff0079b1 */ /* 0x000e640008000008 */
[----:B-1----:R-:W1:Y:S02]  /*2550*/  SYNCS.CCTL.IV [UR8+0x28030] ;  /* 0x02803000ff0079b1 */ /* 0x002e640008000008 */
.L_x_72:
[----:B------:R-:W-:Y:S05]  /*2560*/  BSYNC.RECONVERGENT B3 ;  /* 0x0000000000037941 */ /* 0x000fea0003800200 */
.L_x_71:
[----:B-1----:R-:W-:Y:S06]  /*2570*/  BAR.SYNC.DEFER_BLOCKING 0x0 ;  /* 0x0000000000007b1d */ /* 0x002fec0000010000 */
[----:B------:R-:W-:Y:S04]  /*2580*/  BSSY.RECONVERGENT B3, `(.L_x_73) ;  /* 0x0000004000037945 */ /* 0x000fe80003800200 */
[----:B------:R-:W-:Y:S05]  /*2590*/  @P3 BRA `(.L_x_74) ;  /* 0x0000000000083947 */ /* 0x000fea0003800000 */
[----:B------:R-:W1:Y:S02]  /*25a0*/  SYNCS.CCTL.IV [UR8+0x28018] ;  /* 0x02801800ff0079b1 */ /* 0x000e640008000008 */
[----:B-1----:R-:W1:Y:S02]  /*25b0*/  SYNCS.CCTL.IV [UR8+0x28038] ;  /* 0x02803800ff0079b1 */ /* 0x002e640008000008 */
.L_x_74:
[----:B------:R-:W-:Y:S05]  /*25c0*/  BSYNC.RECONVERGENT B3 ;  /* 0x0000000000037941 */ /* 0x000fea0003800200 */
.L_x_73:
[----:B------:R-:W-:Y:S01]  /*25d0*/  USHF.L.U32 UR4, UR9, 0x15, URZ ;  /* 0x0000001509047899 */ /* 0x000fe200080006ff */
[----:B------:R-:W-:Y:S01]  /*25e0*/  IMAD.SHL.U32 R3, R0, 0x10, RZ ;  /* 0x0000001000037824 */ /* 0x000fe200078e00ff */
[----:B------:R-:W-:Y:S01]  /*25f0*/  USHF.L.U32 UR5, UR9, 0x5, URZ ;  /* 0x0000000509057899 */ /* 0x000fe200080006ff */
[----:B------:R-:W-:Y:S01]  /*2600*/  LOP3.LUT R2, R2, 0x3800, RZ, 0xc0, !PT ;  /* 0x0000380002027812 */ /* 0x000fe200078ec0ff */
[----:B------:R-:W-:Y:S02]  /*2610*/  ULOP3.LUT UR4, UR4, 0x600000, URZ, 0xc0, !UPT ;  /* 0x0060000004047892 */ /* 0x000fe4000f8ec0ff */
[----:B------:R-:W-:Y:S01]  /*2620*/  ULOP3.LUT UR5, UR5, 0x80, URZ, 0xc0, !UPT ;  /* 0x0000008005057892 */ /* 0x000fe2000f8ec0ff */
[----:B------:R-:W-:Y:S01]  /*2630*/  LOP3.LUT R3, R2, 0x70, R3, 0xf8, !PT ;  /* 0x0000007002037812 */ /* 0x000fe200078ef803 */
[C---:B------:R-:W-:Y:S01]  /*2640*/  IMAD.SHL.U32 R2, R0.reuse, 0x4, RZ ;  /* 0x0000000400027824 */ /* 0x040fe200078e00ff */
[----:B------:R-:W-:Y:S01]  /*2650*/  ELECT P0, URZ, PT ;  /* 0x0000000000ff782f */ /* 0x000fe20003800000 */
[----:B------:R-:W-:Y:S01]  /*2660*/  IMAD.SHL.U32 R0, R0, 0x80, RZ ;  /* 0x0000008000007824 */ /* 0x000fe200078e00ff */
[----:B------:R-:W-:-:S02]  /*2670*/  UIADD3 UR4, UPT, UPT, UR5, UR4, UR24 ;  /* 0x0000000405047290 */ /* 0x000fc4000fffe018 */
[----:B------:R-:W-:Y:S01]  /*2680*/  LOP3.LUT R3, R3, 0x40, R2, 0x78, !PT ;  /* 0x0000004003037812 */ /* 0x000fe200078e7802 */
[----:B------:R-:W-:Y:S01]  /*2690*/  ULOP3.LUT UR9, UR9, 0x1, URZ, 0xc0, !UPT ;  /* 0x0000000109097892 */ /* 0x000fe2000f8ec0ff */
[----:B------:R-:W-:Y:S01]  /*26a0*/  ISETP.LT.U32.AND P0, PT, R68, 0x40, P0 ;  /* 0x000000404400780c */ /* 0x000fe20000701070 */
[----:B------:R-:W-:Y:S01]  /*26b0*/  UMOV UR6, UR7 ;  /* 0x0000000700067c82 */ /* 0x000fe20008000000 */
[----:B------:R-:W-:Y:S01]  /*26c0*/  LOP3.LUT R0, R3, 0x780, R0, 0xf8, !PT ;  /* 0x0000078003007812 */ /* 0x000fe200078ef800 */
[----:B------:R-:W-:Y:S02]  /*26d0*/  ULEA UR5, UR9, UR12, 0x7 ;  /* 0x0000000c09057291 */ /* 0x000fe4000f8e38ff */
[----:B---3--:R-:W-:Y:S01]  /*26e0*/  LDTM.16dp32bit_t0_t15.x64 R4, tmem[UR4] ;  /* 0x00000004000479ee */ /* 0x008fe20008b00000 */
[----:B------:R-:W2:Y:S01]  /*26f0*/  LDTM.16dp32bit_t16_t31.x64 R4, tmem[UR4+0x40] ;  /* 0x00004004000479ee */ /* 0x000ea20008b20000 */
[C---:B------:R-:W-:Y:S01]  /*2700*/  LOP3.LUT R2, R0.reuse, 0x10, RZ, 0x3c, !PT ;  /* 0x0000001000027812 */ /* 0x040fe200078e3cff */
[----:B------:R-:W-:Y:S01]  /*2710*/  NOP ;  /* 0x0000000000007918 */ /* 0x000fe20000000000 */
[----:B------:R-:W-:Y:S01]  /*2720*/  LOP3.LUT R3, R0, 0x20, RZ, 0x3c, !PT ;  /* 0x0000002000037812 */ /* 0x000fe200078e3cff */
[----:B------:R-:W-:-:S03]  /*2730*/  ULEA UR4, UR9, UR8, 0xd ;  /* 0x0000000809047291 */ /* 0x000fc6000f8e68ff */
[----:B--2---:R-:W-:Y:S01]  /*2740*/  VOTEU.ANY UP1, P0 ;  /* 0x0000000000ff7886 */ /* 0x004fe20000020100 */
[----:B------:R-:W-:Y:S01]  /*2750*/  VOTEU.ANY UP0, P0 ;  /* 0x0000000000ff7886 */ /* 0x000fe20000000100 */
[----:B------:R-:W-:Y:S02]  /*2760*/  F2FP.SATFINITE.E4M3.F32.PACK_AB_MERGE_C R6, R7, R6, RZ ;  /* 0x000000060706723e */ /* 0x000fe400048070ff */
[----:B------:R-:W-:Y:S02]  /*2770*/  F2FP.SATFINITE.E4M3.F32.PACK_AB_MERGE_C R10, R11, R10, RZ ;  /* 0x0000000a0b0a723e */ /* 0x000fe400048070ff */
[----:B------:R-:W-:Y:S02]  /*2780*/  F2FP.SATFINITE.E4M3.F32.PACK_AB_MERGE_C R14, R15, R14, RZ ;  /* 0x0000000e0f0e723e */ /* 0x000fe400048070ff */
[----:B------:R-:W-:Y:S02]  /*2790*/  F2FP.SATFINITE.E4M3.F32.PACK_AB_MERGE_C R7, R19, R18, RZ ;  /* 0x000000121307723e */ /* 0x000fe400048070ff */
[----:B------:R-:W-:-:S02]  /*27a0*/  F2FP.SATFINITE.E4M3.F32.PACK_AB_MERGE_C R22, R23, R22, RZ ;  /* 0x000000161716723e */ /* 0x000fc400048070ff */
[----:B------:R-:W-:Y:S02]  /*27b0*/  F2FP.SATFINITE.E4M3.F32.PACK_AB_MERGE_C R26, R27, R26, RZ ;  /* 0x0000001a1b1a723e */ /* 0x000fe400048070ff */
        /* <DEDUP_REMOVED lines=10> */
[----:B------:R-:W-:-:S02]  /*2860*/  F2FP.SATFINITE.E4M3.F32.PACK_AB_MERGE_C R4, R5, R4, R6 ;  /* 0x000000040504723e */ /* 0x000fc40004807006 */
[----:B------:R-:W-:Y:S02]  /*2870*/  F2FP.SATFINITE.E4M3.F32.PACK_AB_MERGE_C R5, R9, R8, R10 ;  /* 0x000000080905723e */ /* 0x000fe4000480700a */
[----:B------:R-:W-:Y:S02]  /*2880*/  F2FP.SATFINITE.E4M3.F32.PACK_AB_MERGE_C R6, R13, R12, R14 ;  /* 0x0000000c0d06723e */ /* 0x000fe4000480700e */
[----:B------:R-:W-:Y:S02]  /*2890*/  F2FP.SATFINITE.E4M3.F32.PACK_AB_MERGE_C R7, R17, R16, R7 ;  /* 0x000000101107723e */ /* 0x000fe40004807007 */
[----:B------:R-:W-:Y:S02]  /*28a0*/  F2FP.SATFINITE.E4M3.F32.PACK_AB_MERGE_C R20, R21, R20, R22 ;  /* 0x000000141514723e */ /* 0x000fe40004807016 */
[----:B------:R-:W-:Y:S01]  /*28b0*/  F2FP.SATFINITE.E4M3.F32.PACK_AB_MERGE_C R21, R25, R24, R26 ;  /* 0x000000181915723e */ /* 0x000fe2000480701a */
[----:B-1----:R1:W-:Y:S01]  /*28c0*/  STS.128 [R0+UR8], R4 ;  /* 0x0000000400007988 */ /* 0x0023e20008000c08 */
[----:B------:R-:W-:-:S02]  /*28d0*/  F2FP.SATFINITE.E4M3.F32.PACK_AB_MERGE_C R22, R29, R28, R30 ;  /* 0x0000001c1d16723e */ /* 0x000fc4000480701e */
[----:B------:R-:W-:Y:S02]  /*28e0*/  F2FP.SATFINITE.E4M3.F32.PACK_AB_MERGE_C R23, R33, R32, R34 ;  /* 0x000000202117723e */ /* 0x000fe40004807022 */
[----:B------:R-:W-:Y:S02]  /*28f0*/  F2FP.SATFINITE.E4M3.F32.PACK_AB_MERGE_C R36, R37, R36, R38 ;  /* 0x000000242524723e */ /* 0x000fe40004807026 */
[----:B------:R-:W-:Y:S01]  /*2900*/  F2FP.SATFINITE.E4M3.F32.PACK_AB_MERGE_C R37, R41, R40, R42 ;  /* 0x000000282925723e */ /* 0x000fe2000480702a */
[----:B------:R1:W-:Y:S01]  /*2910*/  STS.128 [R2+UR8], R20 ;  /* 0x0000001402007988 */ /* 0x0003e20008000c08 */
[----:B------:R-:W-:Y:S02]  /*2920*/  F2FP.SATFINITE.E4M3.F32.PACK_AB_MERGE_C R38, R45, R44, R46 ;  /* 0x0000002c2d26723e */ /* 0x000fe4000480702e */
[----:B------:R-:W-:Y:S02]  /*2930*/  F2FP.SATFINITE.E4M3.F32.PACK_AB_MERGE_C R39, R49, R48, R50 ;  /* 0x000000303127723e */ /* 0x000fe40004807032 */
[----:B------:R-:W-:-:S02]  /*2940*/  F2FP.SATFINITE.E4M3.F32.PACK_AB_MERGE_C R52, R53, R52, R54 ;  /* 0x000000343534723e */ /* 0x000fc40004807036 */
[----:B------:R-:W-:Y:S01]  /*2950*/  F2FP.SATFINITE.E4M3.F32.PACK_AB_MERGE_C R53, R57, R56, R58 ;  /* 0x000000383935723e */ /* 0x000fe2000480703a */
[----:B------:R1:W-:Y:S01]  /*2960*/  STS.128 [R3+UR8], R36 ;  /* 0x0000002403007988 */ /* 0x0003e20008000c08 */
[----:B------:R-:W-:Y:S02]  /*2970*/  F2FP.SATFINITE.E4M3.F32.PACK_AB_MERGE_C R54, R61, R60, R62 ;  /* 0x0000003c3d36723e */ /* 0x000fe4000480703e */
[----:B------:R-:W-:Y:S02]  /*2980*/  F2FP.SATFINITE.E4M3.F32.PACK_AB_MERGE_C R55, R65, R64, R66 ;  /* 0x000000404137723e */ /* 0x000fe40004807042 */
[----:B------:R-:W-:-:S05]  /*2990*/  LOP3.LUT R8, R0, 0x30, RZ, 0x3c, !PT ;  /* 0x0000003000087812 */ /* 0x000fca00078e3cff */
[----:B------:R1:W-:Y:S01]  /*29a0*/  STS.128 [R8+UR8], R52 ;  /* 0x0000003408007988 */ /* 0x0003e20008000c08 */
[----:B------:R2:W-:Y:S06]  /*29b0*/  MEMBAR.ALL.CTA ;  /* 0x0000000000007992 */ /* 0x0005ec0000008000 */
[----:B--2---:R-:W2:Y:S02]  /*29c0*/  FENCE.VIEW.ASYNC.S ;  /* 0x00000000000073c6 */ /* 0x004ea40000000000 */
[----:B--2---:R-:W-:Y:S06]  /*29d0*/  BAR.SYNC.DEFER_BLOCKING 0x0 ;  /* 0x0000000000007b1d */ /* 0x004fec0000010000 */
[----:B------:R1:W-:Y:S01]  /*29e0*/  @UP1 UTMASTG.2D [UR4], [UR10] ;  /* 0x000000040a0013b5 */ /* 0x0003e20008008000 */
[----:B------:R0:W-:Y:S01]  /*29f0*/  UTMACMDFLUSH ;  /* 0x00000000000079b7 */ /* 0x0001e20000000000 */
[----:B------:R-:W-:-:S04]  /*2a00*/  DEPBAR.LE SB0, 0x0 ;  /* 0x000080000000791a */ /* 0x000fc80000000000 */
[----:B------:R-:W-:Y:S08]  /*2a10*/  BAR.SYNC.DEFER_BLOCKING 0x0 ;  /* 0x0000000000007b1d */ /* 0x000ff00000010000 */
[----:B------:R-:W-:Y:S06]  /*2a20*/  BAR.SYNC.DEFER_BLOCKING 0x0 ;  /* 0x0000000000007b1d */ /* 0x000fec0000010000 */
[----:B-1----:R-:W-:Y:S05]  /*2a30*/  @P2 BRA `(.L_x_75) ;  /* 0x0000000000a02947 */ /* 0x002fea0003800000 */
[----:B------:R-:W1:Y:S01]  /*2a40*/  S2UR UR5, SR_CgaCtaId ;  /* 0x00000000000579c3 */ /* 0x000e620000008800 */
[----:B------:R-:W-:Y:S01]  /*2a50*/  NOP ;  /* 0x0000000000007918 */ /* 0x000fe20000000000 */
[----:B------:R-:W-:Y:S01]  /*2a60*/  UMOV UR4, 0x50 ;  /* 0x0000005000047882 */ /* 0x000fe20000000000 */
[----:B------:R-:W-:Y:S02]  /*2a70*/  IMAD.U32 R0, RZ, RZ, UR24 ;  /* 0x00000018ff007e24 */ /* 0x000fe4000f8e00ff */
[----:B------:R-:W-:Y:S02]  /*2a80*/  IMAD.MOV.U32 R3, RZ, RZ, 0xff ;  /* 0x000000ffff037424 */ /* 0x000fe400078e00ff */
[----:B------:R-:W-:Y:S01]  /*2a90*/  IMAD.MOV.U32 R7, RZ, RZ, 0x1 ;  /* 0x00000001ff077424 */ /* 0x000fe200078e00ff */
[----:B------:R-:W-:-:S04]  /*2aa0*/  LOP3.LUT R0, R0, 0xffff, RZ, 0xc0, !PT ;  /* 0x0000ffff00007812 */ /* 0x000fc800078ec0ff */
[----:B------:R-:W-:-:S05]  /*2ab0*/  SHF.R.U32.HI R0, RZ, 0x5, R0 ;  /* 0x00000005ff007819 */ /* 0x000fca0000011600 */
[----:B------:R-:W-:Y:S01]  /*2ac0*/  VIADD R2, R0, 0x10 ;  /* 0x0000001000027836 */ /* 0x000fe20000000000 */
[----:B------:R-:W-:Y:S01]  /*2ad0*/  SHF.L.U32 R0, R3, R0, RZ ;  /* 0x0000000003007219 */ /* 0x000fe200000006ff */
[----:B-1----:R-:W-:-:S03]  /*2ae0*/  ULEA UR6, UR5, UR4, 0x18 ;  /* 0x0000000405067291 */ /* 0x002fc6000f8ec0ff */
[----:B------:R-:W-:-:S04]  /*2af0*/  SHF.L.U32 R3, R7, R2, RZ ;  /* 0x0000000207037219 */ /* 0x000fc800000006ff */
[----:B------:R-:W-:Y:S02]  /*2b00*/  LOP3.LUT R0, R3, R0, RZ, 0xfc, !PT ;  /* 0x0000000003007212 */ /* 0x000fe400078efcff */
[----:B------:R-:W1:Y:S02]  /*2b10*/  LDS R5, [UR6] ;  /* 0x00000006ff057984 */ /* 0x000e640008000800 */
[C---:B------:R-:W-:Y:S02]  /*2b20*/  LOP3.LUT R2, R0.reuse, 0xffff, RZ, 0xc0, !PT ;  /* 0x0000ffff00027812 */ /* 0x040fe400078ec0ff */
[----:B-1----:R-:W-:-:S04]  /*2b30*/  LOP3.LUT R3, R0, 0xffff, R5, 0x80, !PT ;  /* 0x0000ffff00037812 */ /* 0x002fc800078e8005 */
[----:B------:R-:W-:-:S13]  /*2b40*/  ISETP.NE.AND P0, PT, R3, R2, PT ;  /* 0x000000020300720c */ /* 0x000fda0003f05270 */
[----:B------:R-:W-:Y:S05]  /*2b50*/  @P0 BRA `(.L_x_76) ;  /* 0x0000000000500947 */ /* 0x000fea0003800000 */
[----:B------:R-:W-:Y:S02]  /*2b60*/  SHF.R.U32.HI R5, RZ, 0x10, R5 ;  /* 0x00000010ff057819 */ /* 0x000fe40000011605 */
[----:B------:R-:W-:-:S04]  /*2b70*/  SHF.R.U32.HI R2, RZ, 0x10, R0 ;  /* 0x00000010ff027819 */ /* 0x000fc80000011600 */
[----:B------:R-:W-:-:S04]  /*2b80*/  LOP3.LUT R5, R5, R2, RZ, 0xc0, !PT ;  /* 0x0000000205057212 */ /* 0x000fc800078ec0ff */
[----:B------:R-:W-:-:S13]  /*2b90*/  ISETP.NE.AND P0, PT, R5, R2, PT ;  /* 0x000000020500720c */ /* 0x000fda0003f05270 */
[----:B------:R-:W-:Y:S05]  /*2ba0*/  @P0 BRA `(.L_x_77) ;  /* 0x0000000000300947 */ /* 0x000fea0003800000 */
[----:B------:R-:W-:Y:S01]  /*2bb0*/  R2UR UR4, R0 ;  /* 0x00000000000472ca */ /* 0x000fe200000e0000 */
[----:B------:R-:W-:Y:S01]  /*2bc0*/  VOTEU.ANY UR5, UPT, PT ;  /* 0x0000000000057886 */ /* 0x000fe200038e0100 */
[----:B------:R-:W1:Y:S01]  /*2bd0*/  S2R R0, SR_LANEID ;  /* 0x0000000000007919 */ /* 0x000e620000000000 */
[----:B------:R-:W-:-:S10]  /*2be0*/  UFLO.U32 UR5, UR5 ;  /* 0x00000005000572bd */ /* 0x000fd400080e0000 */
[----:B------:R-:W-:-:S06]  /*2bf0*/  ULOP3.LUT UR4, URZ, UR4, URZ, 0x33, !UPT ;  /* 0x00000004ff047292 */ /* 0x000fcc000f8e33ff */
[----:B------:R-:W-:-:S04]  /*2c00*/  IMAD.U32 R2, RZ, RZ, UR4 ;  /* 0x00000004ff027e24 */ /* 0x000fc8000f8e00ff */
[----:B------:R-:W2:Y:S02]  /*2c10*/  REDUX UR7, R2 ;  /* 0x00000000020773c4 */ /* 0x000ea40000000000 */
[----:B------:R3:W-:Y:S01]  /*2c20*/  UTCATOMSWS.AND URZ, UR4 ;  /* 0x0000000400ff79e3 */ /* 0x0007e20008000000 */
[----:B-1----:R-:W-:Y:S01]  /*2c30*/  ISETP.EQ.U32.AND P0, PT, R0, UR5, PT ;  /* 0x0000000500007c0c */ /* 0x002fe2000bf02070 */
[----:B--2---:R-:W-:-:S12]  /*2c40*/  IMAD.U32 R0, RZ, RZ, UR7 ;  /* 0x00000007ff007e24 */ /* 0x004fd8000f8e00ff */
[----:B------:R3:W-:Y:S01]  /*2c50*/  @P0 ATOMS.AND RZ, [UR6], R0 ;  /* 0x00000000ffff098c */ /* 0x0007e2000a800006 */
[----:B------:R-:W-:Y:S05]  /*2c60*/  BRA `(.L_x_75) ;  /* 0x0000000000147947 */ /* 0x000fea0003800000 */
.L_x_77:
[----:B------:R-:W-:-:S07]  /*2c70*/  MOV R2, 0x2c90 ;  /* 0x00002c9000027802 */ /* 0x000fce0000000f00 */
[----:B------:R-:W-:Y:S05]  /*2c80*/  CALL.REL.NOINC `($__internal_0_$__cuda_sm10x_tcgen05_guardrail_trap_col_being_dealloced_not_returned_by_alloc) ;  /* 0x0000000000447944 */ /* 0x000fea0003c00000 */
[----:B------:R-:W-:Y:S05]  /*2c90*/  BRA `(.L_x_75) ;  /* 0x0000000000087947 */ /* 0x000fea0003800000 */
.L_x_76:
[----:B------:R-:W-:-:S07]  /*2ca0*/  MOV R2, 0x2cc0 ;  /* 0x00002cc000027802 */ /* 0x000fce0000000f00 */
[----:B------:R-:W-:Y:S05]  /*2cb0*/  CALL.REL.NOINC `($__internal_2_$__cuda_sm10x_tcgen05_guardrail_trap_unallocated_columns_being_dealloced) ;  /* 0x0000000000507944 */ /* 0x000fea0003c00000 */
.L_x_75:
[----:B------:R-:W-:Y:S01]  /*2cc0*/  NOP ;  /* 0x0000000000007918 */ /* 0x000fe20000000000 */
[----:B---3--:R-:W-:Y:S05]  /*2cd0*/  EXIT ;  /* 0x000000000000794d */ /* 0x008fea0003800000 */
.L_x_60:
[----:B------:R-:W1:Y:S02]  /*2ce0*/  SYNCS.PHASECHK.TRANS64.TRYWAIT P0, [UR8+0x28000], RZ ;  /* 0x028000ffff0075a7 */ /* 0x000e640008001108 */
[----:B-1----:R-:W-:Y:S05]  /*2cf0*/  @!P0 BRA `(.L_x_60) ;  /* 0xfffffffc00f88947 */ /* 0x002fea000383ffff */
[----:B------:R-:W-:Y:S05]  /*2d00*/  BRA `(.L_x_78) ;  /* 0xffffffec00b47947 */ /* 0x000fea000383ffff */
.L_x_62:
[----:B------:R-:W1:Y:S02]  /*2d10*/  SYNCS.PHASECHK.TRANS64.TRYWAIT P1, [UR8+0x28020], RZ ;  /* 0x028020ffff0075a7 */ /* 0x000e640008021108 */
[----:B-1----:R-:W-:Y:S05]  /*2d20*/  @!P1 BRA `(.L_x_62) ;  /* 0xfffffffc00f89947 */ /* 0x002fea000383ffff */
[----:B------:R-:W-:Y:S05]  /*2d30*/  BRA `(.L_x_79) ;  /* 0xfffffff000547947 */ /* 0x000fea000383ffff */
.L_x_63:
[----:B------:R-:W2:Y:S02]  /*2d40*/  SYNCS.PHASECHK.TRANS64.TRYWAIT P0, [UR17+0x28000], R3 ;  /* 0x02800003ff0075a7 */ /* 0x000ea40008001111 */
[----:B--2---:R-:W-:Y:S05]  /*2d50*/  @!P0 BRA `(.L_x_63) ;  /* 0xfffffffc00f88947 */ /* 0x004fea000383ffff */
[----:B------:R-:W-:Y:S05]  /*2d60*/  BRA `(.L_x_80) ;  /* 0xfffffff000dc7947 */ /* 0x000fea000383ffff */
.L_x_65:
[----:B------:R-:W2:Y:S02]  /*2d70*/  SYNCS.PHASECHK.TRANS64.TRYWAIT P0, [UR17+0x28020], R3 ;  /* 0x02802003ff0075a7 */ /* 0x000ea40008001111 */
[----:B--2---:R-:W-:Y:S05]  /*2d80*/  @!P0 BRA `(.L_x_65) ;  /* 0xfffffffc00f88947 */ /* 0x004fea000383ffff */
[----:B------:R-:W-:Y:S05]  /*2d90*/  BRA `(.L_x_81) ;  /* 0xfffffff400887947 */ /* 0x000fea000383ffff */
        .weak           $__internal_0_$__cuda_sm10x_tcgen05_guardrail_trap_col_being_dealloced_not_returned_by_alloc
        .type           $__internal_0_$__cuda_sm10x_tcgen05_guardrail_trap_col_being_dealloced_not_returned_by_alloc,@function
        .size           $__internal_0_$__cuda_sm10x_tcgen05_guardrail_trap_col_being_dealloced_not_returned_by_alloc,($__internal_1_$__cuda_sm10x_tcgen05_guardrail_trap_phase_invalid_during_alloc - $__internal_0_$__cuda_sm10x_tcgen05_guardrail_trap_col_being_dealloced_not_returned_by_alloc)
$__internal_0_$__cuda_sm10x_tcgen05_guardrail_trap_col_being_dealloced_not_returned_by_alloc:
[----:B------:R-:W-:Y:S05]  /*2da0*/  BPT.TRAP 0x1 ;  /* 0x000000040000795c */ /* 0x000fea0000300000 */
[----:B------:R-:W-:-:S04]  /*2db0*/  IMAD.MOV.U32 R3, RZ, RZ, 0x0 ;  /* 0x00000000ff037424 */ /* 0x000fc800078e00ff */
[----:B------:R-:W-:Y:S05]  /*2dc0*/  RET.REL.NODEC R2 `(gluon_tcgen05) ;  /* 0xffffffd0028c7950 */ /* 0x000fea0003c3ffff */
        .weak           $__internal_1_$__cuda_sm10x_tcgen05_guardrail_trap_phase_invalid_during_alloc
        .type           $__internal_1_$__cuda_sm10x_tcgen05_guardrail_trap_phase_invalid_during_alloc,@function
        .size           $__internal_1_$__cuda_sm10x_tcgen05_guardrail_trap_phase_invalid_during_alloc,($__internal_2_$__cuda_sm10x_tcgen05_guardrail_trap_unallocated_columns_being_dealloced - $__internal_1_$__cuda_sm10x_tcgen05_guardrail_trap_phase_invalid_during_alloc)
$__internal_1_$__cuda_sm10x_tcgen05_guardrail_trap_phase_invalid_during_alloc:
[----:B------:R-:W-:Y:S05]  /*2dd0*/  BPT.TRAP 0x1 ;  /* 0x000000040000795c */ /* 0x000fea0000300000 */
[----:B------:R-:W-:-:S04]  /*2de0*/  IMAD.MOV.U32 R3, RZ, RZ, 0x0 ;  /* 0x00000000ff037424 */ /* 0x000fc800078e00ff */
[----:B------:R-:W-:Y:S05]  /*2df0*/  RET.REL.NODEC R2 `(gluon_tcgen05) ;  /* 0xffffffd002807950 */ /* 0x000fea0003c3ffff */
        .weak           $__internal_2_$__cuda_sm10x_tcgen05_guardrail_trap_unallocated_columns_being_dealloced
        .type           $__internal_2_$__cuda_sm10x_tcgen05_guardrail_trap_unallocated_columns_being_dealloced,@function
        .size           $__internal_2_$__cuda_sm10x_tcgen05_guardrail_trap_unallocated_columns_being_dealloced,(.L_x_85 - $__internal_2_$__cuda_sm10x_tcgen05_guardrail_trap_unallocated_columns_being_dealloced)
$__internal_2_$__cuda_sm10x_tcgen05_guardrail_trap_unallocated_columns_being_dealloced:
[----:B------:R-:W-:Y:S05]  /*2e00*/  BPT.TRAP 0x1 ;  /* 0x000000040000795c */ /* 0x000fea0000300000 */
[----:B------:R-:W-:-:S04]  /*2e10*/  IMAD.MOV.U32 R3, RZ, RZ, 0x0 ;  /* 0x00000000ff037424 */ /* 0x000fc800078e00ff */
[----:B------:R-:W-:Y:S05]  /*2e20*/  RET.REL.NODEC R2 `(gluon_tcgen05) ;  /* 0xffffffd002747950 */ /* 0x000fea0003c3ffff */
.L_x_82:
[----:B------:R-:W-:-:S00]  /*2e30*/  BRA `(.L_x_82) ;  /* 0xfffffffc00fc7947 */ /* 0x000fc0000383ffff */
[----:B------:R-:W-:-:S00]  /*2e40*/  NOP ;  /* 0x0000000000007918 */ /* 0x000fc00000000000 */
        /* <DEDUP_REMOVED lines=11> */
.L_x_85:


//--------------------- .nv.shared.gluon_tcgen05  --------------------------
	.section	.nv.shared.gluon_tcgen05,"aw",@nobits
	.sectionflags	@""
	.align	16
	.zero		1024


//--------------------- .nv.shared.reserved.0     --------------------------
	.section	.nv.shared.reserved.0,"aw",@nobits
	.align	8
	.weak		__nv_reservedSMEM_offset_0_alias
	.size		__nv_reservedSMEM_offset_0_alias, 0, 64
	.other		__nv_reservedSMEM_offset_0_alias,@"STO_CUDA_RESERVED_SHARED STV_DEFAULT"
__nv_reservedSMEM_offset_0_alias:
	.zero		0
.nv.shared.reserved.0:
	.zero		64
	.weak		__nv_reservedSMEM_allocation_phase
	.type		__nv_reservedSMEM_allocation_phase,@object
	.size		__nv_reservedSMEM_allocation_phase,(.L_0 - __nv_reservedSMEM_allocation_phase)
__nv_reservedSMEM_allocation_phase:
	.zero		1
.L_0:
	.zero		7
	.weak		__nv_reservedSMEM_devtool_atexit_pc
	.type		__nv_reservedSMEM_devtool_atexit_pc,@object
	.size		__nv_reservedSMEM_devtool_atexit_pc,(__nv_reservedSMEM_allocation_mask - __nv_reservedSMEM_devtool_atexit_pc)
__nv_reservedSMEM_devtool_atexit_pc:
	.zero		8
	.weak		__nv_reservedSMEM_allocation_mask
	.type		__nv_reservedSMEM_allocation_mask,@object
	.size		__nv_reservedSMEM_allocation_mask,(.L_2 - __nv_reservedSMEM_allocation_mask)
__nv_reservedSMEM_allocation_mask:
	.zero		4
.L_2:


//--------------------- .nv.constant0.gluon_tcgen05 --------------------------
	.section	.nv.constant0.gluon_tcgen05,"a",@progbits
	.sectionflags	@""
	.align	4
.nv.constant0.gluon_tcgen05:
	.zero		976


//--------------------- SYMBOLS --------------------------

	.type		.nv.reservedSmem.offset0,@object
	.size		.nv.reservedSmem.offset0,0x4
	.type		.nv.reservedSmem.cap,@object
	.size		.nv.reservedSmem.cap,0x4
